	.headerflags	@"EF_CUDA_TEXMODE_UNIFIED EF_CUDA_64BIT_ADDRESS EF_CUDA_ACCELERATORS EF_CUDA_SM90 EF_CUDA_VIRTUAL_SM(EF_CUDA_SM90)"
	.elftype	@"ET_EXEC"


//--------------------- .nv.info                  --------------------------
	.section	.nv.info,"",@"SHT_CUDA_INFO"
	.align	4


	//----- nvinfo : EIATTR_REGCOUNT
	.align		4
        /*0000*/ 	.byte	0x04, 0x2f
        /*0002*/ 	.short	(.L_3 - .L_2)
	.align		4
.L_2:
        /*0004*/ 	.word	index@(triton_poi_fused_add_div_sqrt_14)
        /*0008*/ 	.word	0x00000028


	//----- nvinfo : EIATTR_MIN_STACK_SIZE
	.align		4
.L_3:
        /*000c*/ 	.byte	0x04, 0x12
        /*000e*/ 	.short	(.L_5 - .L_4)
	.align		4
.L_4:
        /*0010*/ 	.word	index@(triton_poi_fused_add_div_sqrt_14)
        /*0014*/ 	.word	0x00000000


	//----- nvinfo : EIATTR_FRAME_SIZE
	.align		4
.L_5:
        /*0018*/ 	.byte	0x04, 0x11
        /*001a*/ 	.short	(.L_7 - .L_6)
	.align		4
.L_6:
        /*001c*/ 	.word	index@(triton_poi_fused_add_div_sqrt_14)
        /*0020*/ 	.word	0x00000000


	//----- nvinfo : EIATTR_MIN_STACK_SIZE
	.align		4
.L_7:
        /*0024*/ 	.byte	0x04, 0x12
        /*0026*/ 	.short	(.L_9 - .L_8)
	.align		4
.L_8:
        /*0028*/ 	.word	index@(triton_poi_fused_add_div_sqrt_14)
        /*002c*/ 	.word	0x00000000
.L_9:


//--------------------- .nv.info.triton_poi_fused_add_div_sqrt_14 --------------------------
	.section	.nv.info.triton_poi_fused_add_div_sqrt_14,"",@"SHT_CUDA_INFO"
	.sectionflags	@""
	.align	4


	//----- nvinfo : EIATTR_CUDA_API_VERSION
	.align		4
        /*0000*/ 	.byte	0x04, 0x37
        /*0002*/ 	.short	(.L_11 - .L_10)
.L_10:
        /*0004*/ 	.word	0x0000007c


	//----- nvinfo : EIATTR_KPARAM_INFO
	.align		4
.L_11:
        /*0008*/ 	.byte	0x04, 0x17
        /*000a*/ 	.short	(.L_13 - .L_12)
.L_12:
        /*000c*/ 	.word	0x00000000
        /*0010*/ 	.short	0x0004
        /*0012*/ 	.short	0x001c
        /*0014*/ 	.byte	0x00, 0xf0, 0x11, 0x00


	//----- nvinfo : EIATTR_KPARAM_INFO
	.align		4
.L_13:
        /*0018*/ 	.byte	0x04, 0x17
        /*001a*/ 	.short	(.L_15 - .L_14)
.L_14:
        /*001c*/ 	.word	0x00000000
        /*0020*/ 	.short	0x0003
        /*0022*/ 	.short	0x0018
        /*0024*/ 	.byte	0x00, 0xf0, 0x11, 0x00


	//----- nvinfo : EIATTR_KPARAM_INFO
	.align		4
.L_15:
        /*0028*/ 	.byte	0x04, 0x17
        /*002a*/ 	.short	(.L_17 - .L_16)
.L_16:
        /*002c*/ 	.word	0x00000000
        /*0030*/ 	.short	0x0002
        /*0032*/ 	.short	0x0010
        /*0034*/ 	.byte	0x00, 0xf4, 0x21, 0x00


	//----- nvinfo : EIATTR_KPARAM_INFO
	.align		4
.L_17:
        /*0038*/ 	.byte	0x04, 0x17
        /*003a*/ 	.short	(.L_19 - .L_18)
.L_18:
        /*003c*/ 	.word	0x00000000
        /*0040*/ 	.short	0x0001
        /*0042*/ 	.short	0x0008
        /*0044*/ 	.byte	0x00, 0xf4, 0x21, 0x00


	//----- nvinfo : EIATTR_KPARAM_INFO
	.align		4
.L_19:
        /*0048*/ 	.byte	0x04, 0x17
        /*004a*/ 	.short	(.L_21 - .L_20)
.L_20:
        /*004c*/ 	.word	0x00000000
        /*0050*/ 	.short	0x0000
        /*0052*/ 	.short	0x0000
        /*0054*/ 	.byte	0x00, 0xf4, 0x21, 0x00


	//----- nvinfo : EIATTR_SPARSE_MMA_MASK
	.align		4
.L_21:
        /*0058*/ 	.byte	0x03, 0x50
        /*005a*/ 	.short	0x0000


	//----- nvinfo : EIATTR_MAXREG_COUNT
	.align		4
        /*005c*/ 	.byte	0x03, 0x1b
        /*005e*/ 	.short	0x00ff


	//----- nvinfo : EIATTR_EXIT_INSTR_OFFSETS
	.align		4
        /*0060*/ 	.byte	0x04, 0x1c
        /*0062*/ 	.short	(.L_23 - .L_22)


	//   ....[0]....
.L_22:
        /*0064*/ 	.word	0x00001fa0


	//   ....[1]....
        /*0068*/ 	.word	0x00001fc0


	//----- nvinfo : EIATTR_REQNTID
	.align		4
.L_23:
        /*006c*/ 	.byte	0x04, 0x10
        /*006e*/ 	.short	(.L_25 - .L_24)
.L_24:
        /*0070*/ 	.word	0x00000100
        /*0074*/ 	.word	0x00000001
        /*0078*/ 	.word	0x00000001


	//----- nvinfo : EIATTR_CBANK_PARAM_SIZE
	.align		4
.L_25:
        /*007c*/ 	.byte	0x03, 0x19
        /*007e*/ 	.short	0x0020


	//----- nvinfo : EIATTR_PARAM_CBANK
	.align		4
        /*0080*/ 	.byte	0x04, 0x0a
        /*0082*/ 	.short	(.L_27 - .L_26)
	.align		4
.L_26:
        /*0084*/ 	.word	index@(.nv.constant0.triton_poi_fused_add_div_sqrt_14)
        /*0088*/ 	.short	0x0210
        /*008a*/ 	.short	0x0020


	//----- nvinfo : EIATTR_SW_WAR
	.align		4
.L_27:
        /*008c*/ 	.byte	0x04, 0x36
        /*008e*/ 	.short	(.L_29 - .L_28)
.L_28:
        /*0090*/ 	.word	0x00000008
.L_29:


//--------------------- .nv.callgraph             --------------------------
	.section	.nv.callgraph,"",@"SHT_CUDA_CALLGRAPH"
	.align	4
	.sectionentsize	8
	.align		4
        /*0000*/ 	.word	0x00000000
	.align		4
        /*0004*/ 	.word	0xffffffff
	.align		4
        /*0008*/ 	.word	0x00000000
	.align		4
        /*000c*/ 	.word	0xfffffffe
	.align		4
        /*0010*/ 	.word	0x00000000
	.align		4
        /*0014*/ 	.word	0xfffffffd
	.align		4
        /*0018*/ 	.word	0x00000000
	.align		4
        /*001c*/ 	.word	0xfffffffc


//--------------------- .nv.constant4             --------------------------
	.section	.nv.constant4,"a",@progbits
	.align	8
	.align		8
.nv.constant4:
        /*0000*/ 	.dword	_$_str
	.align		8
        /*0008*/ 	.dword	_$_str_$_2


//--------------------- .text.triton_poi_fused_add_div_sqrt_14 --------------------------
	.section	.text.triton_poi_fused_add_div_sqrt_14,"ax",@progbits
	.sectionflags	@"SHF_BARRIERS=1"
	.align	128
        .global         triton_poi_fused_add_div_sqrt_14
        .type           triton_poi_fused_add_div_sqrt_14,@function
        .size           triton_poi_fused_add_div_sqrt_14,(.L_x_1 - triton_poi_fused_add_div_sqrt_14)
        .other          triton_poi_fused_add_div_sqrt_14,@"STO_CUDA_ENTRY STV_DEFAULT"
triton_poi_fused_add_div_sqrt_14:
.text.triton_poi_fused_add_div_sqrt_14:
[----:B------:R-:W0:Y:S01]  /*0000*/  LDC R1, c[0x0][0x28] ;  /* 0x00000a00ff017b82 */ /* 0x000e220000000800 */
[----:B------:R-:W1:Y:S01]  /*0010*/  S2R R0, SR_TID.X ;  /* 0x0000000000007919 */ /* 0x000e620000002100 */
[----:B------:R-:W-:Y:S02]  /*0020*/  CS2R R24, SRZ ;  /* 0x0000000000187805 */ /* 0x000fe4000001ff00 */
[----:B------:R-:W-:Y:S01]  /*0030*/  CS2R R26, SRZ ;  /* 0x00000000001a7805 */ /* 0x000fe2000001ff00 */
[----:B------:R-:W-:Y:S01]  /*0040*/  ULDC.64 UR6, c[0x0][0x208] ;  /* 0x0000820000067ab9 */ /* 0x000fe20000000a00 */
[----:B------:R-:W2:Y:S01]  /*0050*/  S2R R2, SR_CTAID.Y ;  /* 0x0000000000027919 */ /* 0x000ea20000002600 */
[----:B------:R-:W-:Y:S02]  /*0060*/  CS2R R20, SRZ ;  /* 0x0000000000147805 */ /* 0x000fe4000001ff00 */
[----:B------:R-:W-:Y:S01]  /*0070*/  CS2R R22, SRZ ;  /* 0x0000000000167805 */ /* 0x000fe2000001ff00 */
[----:B------:R-:W3:Y:S01]  /*0080*/  S2R R35, SR_CTAID.X ;  /* 0x0000000000237919 */ /* 0x000ee20000002500 */
[----:B-1----:R-:W-:Y:S01]  /*0090*/  IMAD.SHL.U32 R3, R0, 0x4, RZ ;  /* 0x0000000400037824 */ /* 0x002fe200078e00ff */
[----:B------:R-:W-:-:S04]  /*00a0*/  SHF.R.U32.HI R9, RZ, 0x6, R0 ;  /* 0x00000006ff097819 */ /* 0x000fc80000011600 */
[----:B------:R-:W-:Y:S01]  /*00b0*/  LOP3.LUT R3, R3, 0xfc, RZ, 0xc0, !PT ;  /* 0x000000fc03037812 */ /* 0x000fe200078ec0ff */
[----:B---3--:R-:W-:-:S03]  /*00c0*/  IMAD.SHL.U32 R35, R35, 0x10, RZ ;  /* 0x0000001023237824 */ /* 0x008fc600078e00ff */
[----:B--2---:R-:W-:-:S04]  /*00d0*/  PRMT R3, R3, 0x6540, R2 ;  /* 0x0000654003037816 */ /* 0x004fc80000000002 */
[----:B------:R-:W-:Y:S02]  /*00e0*/  SHF.R.S32.HI R4, RZ, 0x1f, R3 ;  /* 0x0000001fff047819 */ /* 0x000fe40000011403 */
[----:B------:R-:W-:Y:S02]  /*00f0*/  ISETP.GE.AND P0, PT, R3, 0x100, PT ;  /* 0x000001000300780c */ /* 0x000fe40003f06270 */
[----:B------:R-:W-:Y:S02]  /*0100*/  LEA.HI R6, R4, R3, RZ, 0x6 ;  /* 0x0000000304067211 */ /* 0x000fe400078f30ff */
[----:B------:R-:W1:Y:S02]  /*0110*/  LDC.64 R4, c[0x0][0x210] ;  /* 0x00008400ff047b82 */ /* 0x000e640000000a00 */
[----:B------:R-:W-:Y:S02]  /*0120*/  LOP3.LUT R8, R6, 0xffffffc0, RZ, 0xc0, !PT ;  /* 0xffffffc006087812 */ /* 0x000fe400078ec0ff */
[----:B------:R-:W-:-:S02]  /*0130*/  SHF.R.S32.HI R7, RZ, 0x6, R6 ;  /* 0x00000006ff077819 */ /* 0x000fc40000011406 */
[----:B------:R-:W-:Y:S01]  /*0140*/  SGXT.U32 R6, R9, 0x2 ;  /* 0x000000020906781a */ /* 0x000fe20000000000 */
[----:B------:R-:W-:-:S03]  /*0150*/  IMAD.IADD R8, R3, 0x1, -R8 ;  /* 0x0000000103087824 */ /* 0x000fc600078e0a08 */
[----:B------:R-:W-:Y:S01]  /*0160*/  LOP3.LUT R3, R35, R6, RZ, 0xfc, !PT ;  /* 0x0000000623037212 */ /* 0x000fe200078efcff */
[----:B------:R-:W-:Y:S01]  /*0170*/  IMAD R18, R7, 0xf040, R8 ;  /* 0x0000f04007127824 */ /* 0x000fe200078e0208 */
[----:B------:R-:W-:Y:S02]  /*0180*/  LOP3.LUT R7, R35, 0x4, R6, 0xfe, !PT ;  /* 0x0000000423077812 */ /* 0x000fe400078efe06 */
[C---:B------:R-:W-:Y:S01]  /*0190*/  ISETP.LT.AND P1, PT, R3.reuse, 0x3c1, !P0 ;  /* 0x000003c10300780c */ /* 0x040fe20004721270 */
[--C-:B------:R-:W-:Y:S01]  /*01a0*/  IMAD R9, R3, 0x40, R18.reuse ;  /* 0x0000004003097824 */ /* 0x100fe200078e0212 */
[----:B------:R-:W-:Y:S01]  /*01b0*/  LOP3.LUT R3, R35, 0x8, R6, 0xfe, !PT ;  /* 0x0000000823037812 */ /* 0x000fe200078efe06 */
[C---:B------:R-:W-:Y:S01]  /*01c0*/  IMAD R11, R7.reuse, 0x40, R18 ;  /* 0x00000040070b7824 */ /* 0x040fe200078e0212 */
[----:B------:R-:W-:Y:S01]  /*01d0*/  ISETP.LT.AND P2, PT, R7, 0x3c1, !P0 ;  /* 0x000003c10700780c */ /* 0x000fe20004741270 */
[----:B-1----:R-:W-:Y:S01]  /*01e0*/  IMAD.WIDE R8, R9, 0x4, R4 ;  /* 0x0000000409087825 */ /* 0x002fe200078e0204 */
[----:B------:R-:W-:-:S03]  /*01f0*/  LEA R17, R3, R18, 0x6 ;  /* 0x0000001203117211 */ /* 0x000fc600078e30ff */
[----:B------:R-:W-:-:S04]  /*0200*/  IMAD.WIDE R10, R11, 0x4, R4 ;  /* 0x000000040b0a7825 */ /* 0x000fc800078e0204 */
[----:B------:R1:W2:Y:S01]  /*0210*/  @P1 LDG.E.EL.128 R24, desc[UR6][R8.64] ;  /* 0x0000000608181981 */ /* 0x0002a2000c2e1d00 */
[----:B------:R-:W-:Y:S02]  /*0220*/  ISETP.LT.AND P1, PT, R3, 0x3c1, !P0 ;  /* 0x000003c10300780c */ /* 0x000fe40004721270 */
[----:B------:R-:W-:Y:S02]  /*0230*/  LOP3.LUT R3, R35, 0xc, R6, 0xfe, !PT ;  /* 0x0000000c23037812 */ /* 0x000fe400078efe06 */
[----:B------:R-:W-:Y:S02]  /*0240*/  CS2R R12, SRZ ;  /* 0x00000000000c7805 */ /* 0x000fe4000001ff00 */
[----:B------:R-:W-:Y:S01]  /*0250*/  CS2R R14, SRZ ;  /* 0x00000000000e7805 */ /* 0x000fe2000001ff00 */
[----:B------:R-:W-:Y:S01]  /*0260*/  IMAD.WIDE R16, R17, 0x4, R4 ;  /* 0x0000000411107825 */ /* 0x000fe200078e0204 */
[C---:B------:R-:W-:Y:S01]  /*0270*/  ISETP.LT.AND P0, PT, R3.reuse, 0x3c1, !P0 ;  /* 0x000003c10300780c */ /* 0x040fe20004701270 */
[----:B------:R3:W4:Y:S02]  /*0280*/  @P2 LDG.E.EL.128 R20, desc[UR6][R10.64] ;  /* 0x000000060a142981 */ /* 0x000724000c2e1d00 */
[----:B------:R-:W-:Y:S01]  /*0290*/  IMAD R3, R3, 0x40, R18 ;  /* 0x0000004003037824 */ /* 0x000fe200078e0212 */
[----:B-1----:R-:W-:-:S03]  /*02a0*/  CS2R R8, SRZ ;  /* 0x0000000000087805 */ /* 0x002fc6000001ff00 */
[----:B------:R-:W-:Y:S01]  /*02b0*/  IMAD.WIDE R4, R3, 0x4, R4 ;  /* 0x0000000403047825 */ /* 0x000fe200078e0204 */
[----:B------:R1:W5:Y:S01]  /*02c0*/  @P1 LDG.E.EL.128 R12, desc[UR6][R16.64] ;  /* 0x00000006100c1981 */ /* 0x000362000c2e1d00 */
[----:B---3--:R-:W-:-:S06]  /*02d0*/  CS2R R10, SRZ ;  /* 0x00000000000a7805 */ /* 0x008fcc000001ff00 */
[----:B------:R3:W5:Y:S01]  /*02e0*/  @P0 LDG.E.EL.128 R8, desc[UR6][R4.64] ;  /* 0x0000000604080981 */ /* 0x000762000c2e1d00 */
[----:B------:R-:W3:Y:S01]  /*02f0*/  S2UR UR5, SR_CgaCtaId ;  /* 0x00000000000579c3 */ /* 0x000ee20000008800 */
[----:B------:R-:W-:Y:S01]  /*0300*/  IMAD.SHL.U32 R3, R0, 0x40, RZ ;  /* 0x0000004000037824 */ /* 0x000fe200078e00ff */
[----:B------:R-:W-:Y:S01]  /*0310*/  UMOV UR4, 0x400 ;  /* 0x0000040000047882 */ /* 0x000fe20000000000 */
[----:B------:R-:W-:Y:S02]  /*0320*/  SHF.R.S32.HI R36, RZ, 0x17, R2 ;  /* 0x00000017ff247819 */ /* 0x000fe40000011402 */
[----:B------:R-:W-:Y:S02]  /*0330*/  LOP3.LUT R35, R35, 0xf, R0, 0xf8, !PT ;  /* 0x0000000f23237812 */ /* 0x000fe400078ef800 */
[----:B------:R-:W-:Y:S02]  /*0340*/  LOP3.LUT R3, R3, 0xfc0, RZ, 0xc0, !PT ;  /* 0x00000fc003037812 */ /* 0x000fe400078ec0ff */
[----:B------:R-:W-:-:S02]  /*0350*/  SGXT R36, R36, 0x1 ;  /* 0x000000012424781a */ /* 0x000fc40000000200 */
[C---:B-1----:R-:W-:Y:S02]  /*0360*/  LOP3.LUT R16, R3.reuse, R6, RZ, 0xfc, !PT ;  /* 0x0000000603107212 */ /* 0x042fe400078efcff */
[C---:B------:R-:W-:Y:S02]  /*0370*/  LOP3.LUT R6, R3.reuse, 0x10, RZ, 0xfc, !PT ;  /* 0x0000001003067812 */ /* 0x040fe400078efcff */
[C---:B------:R-:W-:Y:S02]  /*0380*/  LOP3.LUT R17, R3.reuse, 0x20, RZ, 0xfc, !PT ;  /* 0x0000002003117812 */ /* 0x040fe400078efcff */
[----:B------:R-:W-:Y:S02]  /*0390*/  LOP3.LUT R18, R3, 0x30, RZ, 0xfc, !PT ;  /* 0x0000003003127812 */ /* 0x000fe400078efcff */
[----:B------:R-:W-:Y:S01]  /*03a0*/  ISETP.GE.AND P6, PT, R35, 0x3c1, PT ;  /* 0x000003c12300780c */ /* 0x000fe20003fc6270 */
[----:B0--3--:R-:W-:-:S06]  /*03b0*/  UPRMT UR4, UR5, 0x654, UR4 ;  /* 0x0000065405047896 */ /* 0x009fcc0008000004 */
[----:B------:R-:W-:Y:S02]  /*03c0*/  LEA.HI R7, R3, UR4, RZ, 0x1e ;  /* 0x0000000403077c11 */ /* 0x000fe4000f8ff0ff */
[----:B------:R-:W-:Y:S02]  /*03d0*/  LEA.HI R3, R6, UR4, RZ, 0x1e ;  /* 0x0000000406037c11 */ /* 0x000fe4000f8ff0ff */
[----:B------:R-:W-:Y:S01]  /*03e0*/  LEA.HI R17, R17, UR4, RZ, 0x1e ;  /* 0x0000000411117c11 */ /* 0x000fe2000f8ff0ff */
[----:B------:R-:W-:Y:S01]  /*03f0*/  IMAD R7, R16, 0x4, R7 ;  /* 0x0000000410077824 */ /* 0x000fe200078e0207 */
[----:B------:R-:W-:Y:S01]  /*0400*/  LEA.HI R5, R18, UR4, RZ, 0x1e ;  /* 0x0000000412057c11 */ /* 0x000fe2000f8ff0ff */
[C---:B------:R-:W-:Y:S01]  /*0410*/  IMAD R6, R16.reuse, 0x4, R3 ;  /* 0x0000000410067824 */ /* 0x040fe200078e0203 */
[----:B------:R-:W0:Y:S01]  /*0420*/  LDC.64 R18, c[0x0][0x218] ;  /* 0x00008600ff127b82 */ /* 0x000e220000000a00 */
[C---:B------:R-:W-:Y:S01]  /*0430*/  IMAD R3, R16.reuse, 0x4, R17 ;  /* 0x0000000410037824 */ /* 0x040fe200078e0211 */
[----:B------:R-:W-:-:S02]  /*0440*/  LEA R4, R16, R5, 0x2 ;  /* 0x0000000510047211 */ /* 0x000fc400078e10ff */
[----:B------:R-:W-:-:S04]  /*0450*/  SHF.R.U32.HI R5, RZ, 0x4, R0 ;  /* 0x00000004ff057819 */ /* 0x000fc80000011600 */
[----:B------:R-:W-:-:S04]  /*0460*/  SGXT.U32 R5, R5, 0x4 ;  /* 0x000000040505781a */ /* 0x000fc80000000000 */
[----:B------:R-:W-:-:S04]  /*0470*/  PRMT R5, R5, 0x6540, R2 ;  /* 0x0000654005057816 */ /* 0x000fc80000000002 */
[----:B------:R-:W-:Y:S02]  /*0480*/  LEA.HI R2, R36, R5, RZ, 0x6 ;  /* 0x0000000524027211 */ /* 0x000fe400078f30ff */
[C---:B------:R-:W-:Y:S02]  /*0490*/  ISETP.LT.AND P0, PT, R5.reuse, 0x100, !P6 ;  /* 0x000001000500780c */ /* 0x040fe40007701270 */
[----:B------:R-:W-:Y:S02]  /*04a0*/  SHF.R.S32.HI R2, RZ, 0x6, R2 ;  /* 0x00000006ff027819 */ /* 0x000fe40000011402 */
[----:B------:R-:W-:-:S04]  /*04b0*/  LOP3.LUT R17, R5, 0x10, RZ, 0xfc, !PT ;  /* 0x0000001005117812 */ /* 0x000fc800078efcff */
[----:B------:R-:W-:Y:S02]  /*04c0*/  ISETP.LT.AND P3, PT, R17, 0x100, !P6 ;  /* 0x000001001100780c */ /* 0x000fe40007761270 */
[----:B------:R-:W-:Y:S01]  /*04d0*/  LEA.HI R17, R36, R17, RZ, 0x6 ;  /* 0x0000001124117211 */ /* 0x000fe200078f30ff */
[----:B------:R-:W-:Y:S01]  /*04e0*/  HFMA2.MMA R31, -RZ, RZ, 0, 0 ;  /* 0x00000000ff1f7435 */ /* 0x000fe200000001ff */
[----:B------:R-:W-:Y:S01]  /*04f0*/  IMAD.MOV.U32 R29, RZ, RZ, RZ ;  /* 0x000000ffff1d7224 */ /* 0x000fe200078e00ff */
[----:B------:R-:W-:Y:S01]  /*0500*/  P2R R32, PR, RZ, 0x8 ;  /* 0x00000008ff207803 */ /* 0x000fe20000000000 */
[----:B--2---:R-:W-:Y:S04]  /*0510*/  STS [R7], R24 ;  /* 0x0000001807007388 */ /* 0x004fe80000000800 */
[----:B------:R-:W-:Y:S04]  /*0520*/  STS [R6+0x40], R25 ;  /* 0x0000401906007388 */ /* 0x000fe80000000800 */
[----:B------:R-:W-:Y:S04]  /*0530*/  STS [R3+0x80], R26 ;  /* 0x0000801a03007388 */ /* 0x000fe80000000800 */
[----:B------:R-:W-:Y:S04]  /*0540*/  STS [R4+0xc0], R27 ;  /* 0x0000c01b04007388 */ /* 0x000fe80000000800 */
[----:B----4-:R-:W-:Y:S04]  /*0550*/  STS [R7+0x10], R20 ;  /* 0x0000101407007388 */ /* 0x010fe80000000800 */
[----:B------:R-:W-:Y:S04]  /*0560*/  STS [R6+0x50], R21 ;  /* 0x0000501506007388 */ /* 0x000fe80000000800 */
[----:B------:R-:W-:Y:S04]  /*0570*/  STS [R3+0x90], R22 ;  /* 0x0000901603007388 */ /* 0x000fe80000000800 */
[----:B------:R-:W-:Y:S04]  /*0580*/  STS [R4+0xd0], R23 ;  /* 0x0000d01704007388 */ /* 0x000fe80000000800 */
[----:B-----5:R-:W-:Y:S04]  /*0590*/  STS [R7+0x20], R12 ;  /* 0x0000200c07007388 */ /* 0x020fe80000000800 */
[----:B------:R1:W-:Y:S04]  /*05a0*/  STS [R6+0x60], R13 ;  /* 0x0000600d06007388 */ /* 0x0003e80000000800 */
[----:B------:R2:W-:Y:S04]  /*05b0*/  STS [R3+0xa0], R14 ;  /* 0x0000a00e03007388 */ /* 0x0005e80000000800 */
[----:B------:R3:W-:Y:S01]  /*05c0*/  STS [R4+0xe0], R15 ;  /* 0x0000e00f04007388 */ /* 0x0007e20000000800 */
[----:B-1----:R-:W-:-:S03]  /*05d0*/  IMAD R13, R2, 0x3c1, R35 ;  /* 0x000003c1020d7824 */ /* 0x002fc600078e0223 */
[----:B------:R1:W-:Y:S01]  /*05e0*/  STS [R7+0x30], R8 ;  /* 0x0000300807007388 */ /* 0x0003e20000000800 */
[----:B------:R-:W-:Y:S01]  /*05f0*/  IMAD.MOV.U32 R2, RZ, RZ, RZ ;  /* 0x000000ffff027224 */ /* 0x000fe200078e00ff */
[----:B--2---:R-:W-:Y:S01]  /*0600*/  SHF.R.S32.HI R14, RZ, 0x6, R17 ;  /* 0x00000006ff0e7819 */ /* 0x004fe20000011411 */
[----:B0-----:R-:W-:Y:S01]  /*0610*/  IMAD.WIDE R12, R13, 0x4, R18 ;  /* 0x000000040d0c7825 */ /* 0x001fe200078e0212 */
[----:B------:R0:W-:Y:S03]  /*0620*/  STS [R6+0x70], R9 ;  /* 0x0000700906007388 */ /* 0x0001e60000000800 */
[----:B---3--:R-:W-:Y:S01]  /*0630*/  IMAD R15, R14, 0x3c1, R35 ;  /* 0x000003c10e0f7824 */ /* 0x008fe200078e0223 */
[----:B------:R2:W-:Y:S04]  /*0640*/  STS [R3+0xb0], R10 ;  /* 0x0000b00a03007388 */ /* 0x0005e80000000800 */
[----:B------:R3:W-:Y:S01]  /*0650*/  STS [R4+0xf0], R11 ;  /* 0x0000f00b04007388 */ /* 0x0007e20000000800 */
[----:B------:R-:W-:Y:S06]  /*0660*/  BAR.SYNC.DEFER_BLOCKING 0x0 ;  /* 0x0000000000007b1d */ /* 0x000fec0000010000 */
[----:B------:R4:W5:Y:S01]  /*0670*/  @P0 LDG.E.EL R2, desc[UR6][R12.64] ;  /* 0x000000060c020981 */ /* 0x000962000c2e1900 */
[----:B-1----:R-:W-:-:S02]  /*0680*/  IMAD.MOV.U32 R8, RZ, RZ, RZ ;  /* 0x000000ffff087224 */ /* 0x002fc400078e00ff */
[----:B------:R-:W-:-:S05]  /*0690*/  IMAD.WIDE R14, R15, 0x4, R18 ;  /* 0x000000040f0e7825 */ /* 0x000fca00078e0212 */
[----:B------:R-:W5:Y:S01]  /*06a0*/  @P3 LDG.E.EL R8, desc[UR6][R14.64] ;  /* 0x000000060e083981 */ /* 0x000f62000c2e1900 */
[----:B0-----:R-:W-:Y:S02]  /*06b0*/  LOP3.LUT R9, R0, 0xff, RZ, 0xc0, !PT ;  /* 0x000000ff00097812 */ /* 0x001fe400078ec0ff */
[----:B------:R-:W-:Y:S02]  /*06c0*/  LOP3.LUT R7, R5, 0x20, RZ, 0xfc, !PT ;  /* 0x0000002005077812 */ /* 0x000fe400078efcff */
[----:B------:R-:W-:Y:S02]  /*06d0*/  LOP3.LUT R6, R9, 0x100, RZ, 0xfc, !PT ;  /* 0x0000010009067812 */ /* 0x000fe400078efcff */
[----:B--2---:R-:W-:Y:S02]  /*06e0*/  SHF.R.U32.HI R3, RZ, 0x2, R0 ;  /* 0x00000002ff037819 */ /* 0x004fe40000011600 */
[----:B------:R-:W-:Y:S02]  /*06f0*/  LEA.HI R0, R36, R7, RZ, 0x6 ;  /* 0x0000000724007211 */ /* 0x000fe400078f30ff */
[----:B------:R-:W-:-:S02]  /*0700*/  SHF.R.U32.HI R6, RZ, 0x2, R6 ;  /* 0x00000002ff067819 */ /* 0x000fc40000011606 */
[----:B------:R-:W-:Y:S02]  /*0710*/  SHF.R.S32.HI R0, RZ, 0x6, R0 ;  /* 0x00000006ff007819 */ /* 0x000fe40000011400 */
[----:B------:R-:W-:Y:S02]  /*0720*/  ISETP.LT.AND P1, PT, R7, 0x100, !P6 ;  /* 0x000001000700780c */ /* 0x000fe40007721270 */
[----:B------:R-:W-:Y:S01]  /*0730*/  LOP3.LUT R6, R6, 0x7c, RZ, 0xc0, !PT ;  /* 0x0000007c06067812 */ /* 0x000fe200078ec0ff */
[----:B------:R-:W-:Y:S01]  /*0740*/  IMAD R7, R0, 0x3c1, R35 ;  /* 0x000003c100077824 */ /* 0x000fe200078e0223 */
[----:B---3--:R-:W-:Y:S02]  /*0750*/  LOP3.LUT R11, R5, 0x30, RZ, 0xfc, !PT ;  /* 0x00000030050b7812 */ /* 0x008fe400078efcff */
[----:B------:R-:W-:Y:S01]  /*0760*/  LOP3.LUT R3, R3, 0x3c, RZ, 0xc0, !PT ;  /* 0x0000003c03037812 */ /* 0x000fe200078ec0ff */
[----:B------:R-:W-:Y:S01]  /*0770*/  VIADD R0, R6, UR4 ;  /* 0x0000000406007c36 */ /* 0x000fe20008000000 */
[----:B----4-:R-:W-:Y:S01]  /*0780*/  LOP3.LUT R13, R5, 0x50, RZ, 0xfc, !PT ;  /* 0x00000050050d7812 */ /* 0x010fe200078efcff */
[----:B------:R-:W-:Y:S01]  /*0790*/  IMAD.WIDE R6, R7, 0x4, R18 ;  /* 0x0000000407067825 */ /* 0x000fe200078e0212 */
[----:B------:R-:W-:-:S02]  /*07a0*/  ISETP.LT.AND P5, PT, R11, 0x100, !P6 ;  /* 0x000001000b00780c */ /* 0x000fc400077a1270 */
[----:B------:R-:W-:Y:S01]  /*07b0*/  P2R R30, PR, RZ, 0x2 ;  /* 0x00000002ff1e7803 */ /* 0x000fe20000000000 */
[----:B------:R-:W-:Y:S01]  /*07c0*/  IMAD R0, R9, 0x4, R0 ;  /* 0x0000000409007824 */ /* 0x000fe200078e0200 */
[----:B------:R0:W2:Y:S01]  /*07d0*/  @P1 LDG.E.EL R31, desc[UR6][R6.64] ;  /* 0x00000006061f1981 */ /* 0x0000a2000c2e1900 */
[C---:B------:R-:W-:Y:S01]  /*07e0*/  LEA.HI R11, R36.reuse, R11, RZ, 0x6 ;  /* 0x0000000b240b7211 */ /* 0x040fe200078f30ff */
[----:B------:R-:W-:Y:S02]  /*07f0*/  VIADD R4, R3, UR4 ;  /* 0x0000000403047c36 */ /* 0x000fe40008000000 */
[----:B------:R1:W3:Y:S01]  /*0800*/  LDS R33, [R0+0x400] ;  /* 0x0004000000217984 */ /* 0x0002e20000000800 */
[----:B------:R-:W-:Y:S01]  /*0810*/  ISETP.LT.AND P3, PT, R13, 0x100, !P6 ;  /* 0x000001000d00780c */ /* 0x000fe20007761270 */
[----:B------:R-:W-:Y:S01]  /*0820*/  IMAD R3, R9, 0x4, R4 ;  /* 0x0000000409037824 */ /* 0x000fe200078e0204 */
[----:B-1----:R-:W-:Y:S01]  /*0830*/  SHF.R.S32.HI R0, RZ, 0x6, R11 ;  /* 0x00000006ff007819 */ /* 0x002fe2000001140b */
[----:B------:R-:W-:Y:S01]  /*0840*/  IMAD.MOV.U32 R27, RZ, RZ, RZ ;  /* 0x000000ffff1b7224 */ /* 0x000fe200078e00ff */
[C---:B0-----:R-:W-:Y:S01]  /*0850*/  LOP3.LUT R7, R5.reuse, 0x40, RZ, 0xfc, !PT ;  /* 0x0000004005077812 */ /* 0x041fe200078efcff */
[----:B------:R-:W-:Y:S01]  /*0860*/  IMAD.MOV.U32 R17, RZ, RZ, RZ ;  /* 0x000000ffff117224 */ /* 0x000fe200078e00ff */
[----:B------:R-:W-:Y:S01]  /*0870*/  LEA.HI R13, R36, R13, RZ, 0x6 ;  /* 0x0000000d240d7211 */ /* 0x000fe200078f30ff */
[----:B------:R-:W-:Y:S01]  /*0880*/  IMAD R21, R0, 0x3c1, R35 ;  /* 0x000003c100157824 */ /* 0x000fe200078e0223 */
[C---:B------:R-:W-:Y:S01]  /*0890*/  LOP3.LUT R25, R5.reuse, 0x60, RZ, 0xfc, !PT ;  /* 0x0000006005197812 */ /* 0x040fe200078efcff */
[----:B------:R-:W-:Y:S01]  /*08a0*/  IMAD.MOV.U32 R15, RZ, RZ, RZ ;  /* 0x000000ffff0f7224 */ /* 0x000fe200078e00ff */
[----:B------:R-:W-:Y:S01]  /*08b0*/  LOP3.LUT R23, R5, 0x70, RZ, 0xfc, !PT ;  /* 0x0000007005177812 */ /* 0x000fe200078efcff */
[----:B------:R-:W-:Y:S01]  /*08c0*/  IMAD.WIDE R20, R21, 0x4, R18 ;  /* 0x0000000415147825 */ /* 0x000fe200078e0212 */
[----:B------:R-:W0:Y:S04]  /*08d0*/  LDS R3, [R3] ;  /* 0x0000000003037984 */ /* 0x000e280000000800 */
[----:B------:R1:W4:Y:S01]  /*08e0*/  @P5 LDG.E.EL R29, desc[UR6][R20.64] ;  /* 0x00000006141d5981 */ /* 0x000322000c2e1900 */
[----:B------:R-:W-:-:S02]  /*08f0*/  ISETP.LT.AND P4, PT, R7, 0x100, !P6 ;  /* 0x000001000700780c */ /* 0x000fc40007781270 */
[C---:B------:R-:W-:Y:S02]  /*0900*/  LEA.HI R7, R36.reuse, R7, RZ, 0x6 ;  /* 0x0000000724077211 */ /* 0x040fe400078f30ff */
[----:B------:R-:W-:Y:S02]  /*0910*/  SHF.R.S32.HI R6, RZ, 0x6, R13 ;  /* 0x00000006ff067819 */ /* 0x000fe4000001140d */
[----:B------:R-:W-:-:S04]  /*0920*/  LEA.HI R0, R36, R25, RZ, 0x6 ;  /* 0x0000001924007211 */ /* 0x000fc800078f30ff */
[----:B------:R-:W-:-:S05]  /*0930*/  SHF.R.S32.HI R0, RZ, 0x6, R0 ;  /* 0x00000006ff007819 */ /* 0x000fca0000011400 */
[----:B------:R-:W-:-:S04]  /*0940*/  IMAD R11, R0, 0x3c1, R35 ;  /* 0x000003c1000b7824 */ /* 0x000fc800078e0223 */
[----:B------:R-:W-:Y:S01]  /*0950*/  IMAD.WIDE R10, R11, 0x4, R18 ;  /* 0x000000040b0a7825 */ /* 0x000fe200078e0212 */
[----:B------:R-:W-:-:S04]  /*0960*/  LOP3.LUT R37, R5, 0x80, RZ, 0xfc, !PT ;  /* 0x0000008005257812 */ /* 0x000fc800078efcff */
[----:B------:R-:W-:-:S04]  /*0970*/  LEA.HI R0, R36, R37, RZ, 0x6 ;  /* 0x0000002524007211 */ /* 0x000fc800078f30ff */
[----:B------:R-:W-:Y:S02]  /*0980*/  SHF.R.S32.HI R0, RZ, 0x6, R0 ;  /* 0x00000006ff007819 */ /* 0x000fe40000011400 */
[----:B------:R-:W-:Y:S02]  /*0990*/  P2R R16, PR, RZ, 0x8 ;  /* 0x00000008ff107803 */ /* 0x000fe40000000000 */
[----:B------:R-:W-:Y:S01]  /*09a0*/  P2R R26, PR, RZ, 0x10 ;  /* 0x00000010ff1a7803 */ /* 0x000fe20000000000 */
[----:B-----5:R-:W-:-:S06]  /*09b0*/  FADD R2, R2, 9.9999997171806853657e-10 ;  /* 0x3089705f02027421 */ /* 0x020fcc0000000000 */
[----:B------:R-:W5:Y:S02]  /*09c0*/  MUFU.SQRT R2, R2 ;  /* 0x0000000200027308 */ /* 0x000f640000002000 */
[----:B-----5:R-:W-:Y:S01]  /*09d0*/  FADD R4, R2, 1.00000001335143196e-10 ;  /* 0x2edbe6ff02047421 */ /* 0x020fe20000000000 */
[----:B------:R-:W-:-:S05]  /*09e0*/  SHF.R.S32.HI R2, RZ, 0x6, R7 ;  /* 0x00000006ff027819 */ /* 0x000fca0000011407 */
[----:B------:R-:W-:-:S04]  /*09f0*/  IMAD R13, R2, 0x3c1, R35 ;  /* 0x000003c1020d7824 */ /* 0x000fc800078e0223 */
[----:B------:R-:W-:-:S05]  /*0a00*/  IMAD.WIDE R12, R13, 0x4, R18 ;  /* 0x000000040d0c7825 */ /* 0x000fca00078e0212 */
[----:B------:R5:W4:Y:S01]  /*0a10*/  @P4 LDG.E.EL R27, desc[UR6][R12.64] ;  /* 0x000000060c1b4981 */ /* 0x000b22000c2e1900 */
[----:B------:R-:W-:Y:S02]  /*0a20*/  IMAD R7, R6, 0x3c1, R35 ;  /* 0x000003c106077824 */ /* 0x000fe400078e0223 */
[----:B------:R-:W-:Y:S02]  /*0a30*/  FADD R8, R8, 9.9999997171806853657e-10 ;  /* 0x3089705f08087421 */ /* 0x000fe40000000000 */
[----:B------:R-:W-:-:S05]  /*0a40*/  IMAD.WIDE R6, R7, 0x4, R18 ;  /* 0x0000000407067825 */ /* 0x000fca00078e0212 */
[----:B------:R0:W4:Y:S01]  /*0a50*/  @P3 LDG.E.EL R17, desc[UR6][R6.64] ;  /* 0x0000000606113981 */ /* 0x000122000c2e1900 */
[----:B------:R-:W0:Y:S02]  /*0a60*/  MUFU.SQRT R8, R8 ;  /* 0x0000000800087308 */ /* 0x000e240000002000 */
[----:B0-----:R-:W-:-:S05]  /*0a70*/  FADD R34, R8, 1.00000001335143196e-10 ;  /* 0x2edbe6ff08227421 */ /* 0x001fca0000000000 */
[----:B------:R-:W-:-:S13]  /*0a80*/  FSETP.GT.AND P1, PT, R34, 8.50705917302346158658e+37, PT ;  /* 0x7e8000002200780b */ /* 0x000fda0003f24000 */
[----:B------:R-:W-:Y:S01]  /*0a90*/  @P1 FMUL R34, R34, 0.25 ;  /* 0x3e80000022221820 */ /* 0x000fe20000400000 */
[----:B---3--:R-:W-:Y:S01]  /*0aa0*/  @P1 FMUL R33, R33, 0.25 ;  /* 0x3e80000021211820 */ /* 0x008fe20000400000 */
[----:B------:R-:W-:Y:S02]  /*0ab0*/  ISETP.LT.AND P1, PT, R25, 0x100, !P6 ;  /* 0x000001001900780c */ /* 0x000fe40007721270 */
[----:B------:R-:W-:-:S11]  /*0ac0*/  LEA.HI R2, R36, R23, RZ, 0x6 ;  /* 0x0000001724027211 */ /* 0x000fd600078f30ff */
[----:B------:R0:W3:Y:S01]  /*0ad0*/  @P1 LDG.E.EL R15, desc[UR6][R10.64] ;  /* 0x000000060a0f1981 */ /* 0x0000e2000c2e1900 */
[----:B------:R-:W-:Y:S02]  /*0ae0*/  SHF.R.S32.HI R2, RZ, 0x6, R2 ;  /* 0x00000006ff027819 */ /* 0x000fe40000011402 */
[----:B------:R-:W-:Y:S02]  /*0af0*/  P2R R14, PR, RZ, 0x2 ;  /* 0x00000002ff0e7803 */ /* 0x000fe40000000000 */
[----:B------:R-:W-:Y:S01]  /*0b00*/  ISETP.LT.AND P1, PT, R23, 0x100, !P6 ;  /* 0x000001001700780c */ /* 0x000fe20007721270 */
[----:B-1----:R-:W-:Y:S01]  /*0b10*/  IMAD R21, R2, 0x3c1, R35 ;  /* 0x000003c102157824 */ /* 0x002fe200078e0223 */
[----:B-----5:R-:W-:-:S03]  /*0b20*/  MOV R13, RZ ;  /* 0x000000ff000d7202 */ /* 0x020fc60000000f00 */
[----:B------:R-:W-:Y:S01]  /*0b30*/  IMAD.WIDE R6, R21, 0x4, R18 ;  /* 0x0000000415067825 */ /* 0x000fe200078e0212 */
[----:B------:R-:W-:-:S07]  /*0b40*/  P2R R12, PR, RZ, 0x2 ;  /* 0x00000002ff0c7803 */ /* 0x000fce0000000000 */
[----:B------:R1:W5:Y:S01]  /*0b50*/  @P1 LDG.E.EL R13, desc[UR6][R6.64] ;  /* 0x00000006060d1981 */ /* 0x000362000c2e1900 */
[----:B------:R-:W-:Y:S01]  /*0b60*/  ISETP.LT.AND P1, PT, R37, 0x100, !P6 ;  /* 0x000001002500780c */ /* 0x000fe20007721270 */
[----:B------:R-:W-:Y:S01]  /*0b70*/  IMAD R23, R0, 0x3c1, R35 ;  /* 0x000003c100177824 */ /* 0x000fe200078e0223 */
[----:B------:R-:W-:Y:S01]  /*0b80*/  LOP3.LUT R25, R5, 0x90, RZ, 0xfc, !PT ;  /* 0x0000009005197812 */ /* 0x000fe200078efcff */
[----:B0-----:R-:W-:Y:S02]  /*0b90*/  IMAD.MOV.U32 R11, RZ, RZ, RZ ;  /* 0x000000ffff0b7224 */ /* 0x001fe400078e00ff */
[----:B------:R-:W-:Y:S01]  /*0ba0*/  IMAD.WIDE R22, R23, 0x4, R18 ;  /* 0x0000000417167825 */ /* 0x000fe200078e0212 */
[----:B------:R-:W-:Y:S02]  /*0bb0*/  LEA.HI R2, R36, R25, RZ, 0x6 ;  /* 0x0000001924027211 */ /* 0x000fe400078f30ff */
[----:B------:R-:W-:Y:S02]  /*0bc0*/  FSETP.GT.AND P2, PT, R4, 8.50705917302346158658e+37, PT ;  /* 0x7e8000000400780b */ /* 0x000fe40003f44000 */
[----:B------:R-:W-:-:S02]  /*0bd0*/  SHF.R.S32.HI R2, RZ, 0x6, R2 ;  /* 0x00000006ff027819 */ /* 0x000fc40000011402 */
[----:B------:R-:W-:Y:S01]  /*0be0*/  P2R R10, PR, RZ, 0x2 ;  /* 0x00000002ff0a7803 */ /* 0x000fe20000000000 */
[----:B------:R0:W3:Y:S01]  /*0bf0*/  @P1 LDG.E.EL R11, desc[UR6][R22.64] ;  /* 0x00000006160b1981 */ /* 0x0000e2000c2e1900 */
[----:B------:R-:W-:Y:S02]  /*0c00*/  ISETP.LT.AND P1, PT, R25, 0x100, !P6 ;  /* 0x000001001900780c */ /* 0x000fe40007721270 */
[C---:B------:R-:W-:Y:S01]  /*0c10*/  LOP3.LUT R0, R5.reuse, 0xb0, RZ, 0xfc, !PT ;  /* 0x000000b005007812 */ /* 0x040fe200078efcff */
[----:B------:R-:W-:Y:S01]  /*0c20*/  IMAD R21, R2, 0x3c1, R35 ;  /* 0x000003c102157824 */ /* 0x000fe200078e0223 */
[----:B-1----:R-:W-:Y:S02]  /*0c30*/  LOP3.LUT R7, R5, 0xa0, RZ, 0xfc, !PT ;  /* 0x000000a005077812 */ /* 0x002fe400078efcff */
[C---:B------:R-:W-:Y:S01]  /*0c40*/  LEA.HI R24, R36.reuse, R0, RZ, 0x6 ;  /* 0x0000000024187211 */ /* 0x040fe200078f30ff */
[----:B------:R-:W-:Y:S01]  /*0c50*/  IMAD.MOV.U32 R6, RZ, RZ, RZ ;  /* 0x000000ffff067224 */ /* 0x000fe200078e00ff */
[----:B------:R-:W-:Y:S01]  /*0c60*/  LEA.HI R8, R36, R7, RZ, 0x6 ;  /* 0x0000000724087211 */ /* 0x000fe200078f30ff */
[----:B------:R-:W-:-:S04]  /*0c70*/  IMAD.WIDE R20, R21, 0x4, R18 ;  /* 0x0000000415147825 */ /* 0x000fc800078e0212 */
[----:B------:R-:W-:Y:S01]  /*0c80*/  @P2 FMUL R4, R4, 0.25 ;  /* 0x3e80000004042820 */ /* 0x000fe20000400000 */
[----:B------:R-:W-:Y:S01]  /*0c90*/  @P2 FMUL R3, R3, 0.25 ;  /* 0x3e80000003032820 */ /* 0x000fe20000400000 */
[----:B0-----:R-:W-:Y:S02]  /*0ca0*/  SHF.R.S32.HI R22, RZ, 0x6, R24 ;  /* 0x00000006ff167819 */ /* 0x001fe40000011418 */
[----:B------:R-:W-:Y:S01]  /*0cb0*/  ISETP.LT.AND P2, PT, R0, 0x100, !P6 ;  /* 0x000001000000780c */ /* 0x000fe20007741270 */
[----:B------:R0:W5:Y:S01]  /*0cc0*/  @P1 LDG.E.EL R6, desc[UR6][R20.64] ;  /* 0x0000000614061981 */ /* 0x000162000c2e1900 */
[----:B------:R-:W-:Y:S02]  /*0cd0*/  SHF.R.S32.HI R2, RZ, 0x6, R8 ;  /* 0x00000006ff027819 */ /* 0x000fe40000011408 */
[----:B------:R-:W-:Y:S02]  /*0ce0*/  P2R R8, PR, RZ, 0x2 ;  /* 0x00000002ff087803 */ /* 0x000fe40000000000 */
[----:B------:R-:W-:Y:S01]  /*0cf0*/  ISETP.LT.AND P1, PT, R7, 0x100, !P6 ;  /* 0x000001000700780c */ /* 0x000fe20007721270 */
[----:B------:R-:W-:-:S02]  /*0d00*/  IMAD.MOV.U32 R7, RZ, RZ, RZ ;  /* 0x000000ffff077224 */ /* 0x000fc400078e00ff */
[--C-:B0-----:R-:W-:Y:S02]  /*0d10*/  IMAD R21, R22, 0x3c1, R35.reuse ;  /* 0x000003c116157824 */ /* 0x101fe400078e0223 */
[----:B------:R-:W-:Y:S02]  /*0d20*/  IMAD R25, R2, 0x3c1, R35 ;  /* 0x000003c102197824 */ /* 0x000fe400078e0223 */
[----:B------:R-:W-:-:S04]  /*0d30*/  IMAD.WIDE R20, R21, 0x4, R18 ;  /* 0x0000000415147825 */ /* 0x000fc800078e0212 */
[----:B------:R-:W-:Y:S01]  /*0d40*/  IMAD.MOV.U32 R2, RZ, RZ, RZ ;  /* 0x000000ffff027224 */ /* 0x000fe200078e00ff */
[----:B------:R0:W5:Y:S01]  /*0d50*/  @P2 LDG.E.EL R7, desc[UR6][R20.64] ;  /* 0x0000000614072981 */ /* 0x000162000c2e1900 */
[----:B------:R-:W-:Y:S01]  /*0d60*/  IMAD.WIDE R24, R25, 0x4, R18 ;  /* 0x0000000419187825 */ /* 0x000fe200078e0212 */
[----:B------:R-:W-:-:S04]  /*0d70*/  LOP3.LUT R37, R5, 0xc0, RZ, 0xfc, !PT ;  /* 0x000000c005257812 */ /* 0x000fc800078efcff */
[----:B------:R1:W5:Y:S01]  /*0d80*/  @P1 LDG.E.EL R2, desc[UR6][R24.64] ;  /* 0x0000000618021981 */ /* 0x000362000c2e1900 */
[----:B0-----:R-:W-:Y:S02]  /*0d90*/  LOP3.LUT R21, R5, 0xd0, RZ, 0xfc, !PT ;  /* 0x000000d005157812 */ /* 0x001fe400078efcff */
[C---:B------:R-:W-:Y:S02]  /*0da0*/  LEA.HI R23, R36.reuse, R37, RZ, 0x6 ;  /* 0x0000002524177211 */ /* 0x040fe400078f30ff */
[----:B-1----:R-:W-:Y:S02]  /*0db0*/  LEA.HI R24, R36, R21, RZ, 0x6 ;  /* 0x0000001524187211 */ /* 0x002fe400078f30ff */
[----:B------:R-:W-:Y:S02]  /*0dc0*/  ISETP.LT.AND P3, PT, R37, 0x100, !P6 ;  /* 0x000001002500780c */ /* 0x000fe40007761270 */
[----:B------:R-:W-:Y:S02]  /*0dd0*/  SHF.R.S32.HI R37, RZ, 0x6, R24 ;  /* 0x00000006ff257819 */ /* 0x000fe40000011418 */
[----:B------:R-:W-:-:S03]  /*0de0*/  ISETP.LT.AND P4, PT, R21, 0x100, !P6 ;  /* 0x000001001500780c */ /* 0x000fc60007781270 */
[----:B------:R-:W-:Y:S01]  /*0df0*/  IMAD R20, R37, 0x3c1, R35 ;  /* 0x000003c125147824 */ /* 0x000fe200078e0223 */
[----:B------:R-:W-:-:S03]  /*0e00*/  HFMA2.MMA R37, -RZ, RZ, 0, 0 ;  /* 0x00000000ff257435 */ /* 0x000fc600000001ff */
[----:B------:R-:W-:Y:S01]  /*0e10*/  IMAD.WIDE R20, R20, 0x4, R18 ;  /* 0x0000000414147825 */ /* 0x000fe200078e0212 */
[----:B------:R-:W-:Y:S01]  /*0e20*/  SHF.R.S32.HI R23, RZ, 0x6, R23 ;  /* 0x00000006ff177819 */ /* 0x000fe20000011417 */
[----:B------:R-:W0:Y:S01]  /*0e30*/  MUFU.RCP R4, R4 ;  /* 0x0000000400047308 */ /* 0x000e220000001000 */
[----:B------:R-:W-:-:S04]  /*0e40*/  LOP3.LUT R25, R5, 0xe0, RZ, 0xfc, !PT ;  /* 0x000000e005197812 */ /* 0x000fc800078efcff */
[----:B------:R1:W5:Y:S01]  /*0e50*/  @P4 LDG.E.EL R37, desc[UR6][R20.64] ;  /* 0x0000000614254981 */ /* 0x000362000c2e1900 */
[----:B------:R-:W-:Y:S01]  /*0e60*/  IMAD R23, R23, 0x3c1, R35 ;  /* 0x000003c117177824 */ /* 0x000fe200078e0223 */
[----:B------:R-:W-:Y:S01]  /*0e70*/  LEA.HI R24, R36, R25, RZ, 0x6 ;  /* 0x0000001924187211 */ /* 0x000fe200078f30ff */
[----:B------:R-:W-:Y:S01]  /*0e80*/  IMAD.MOV.U32 R0, RZ, RZ, RZ ;  /* 0x000000ffff007224 */ /* 0x000fe200078e00ff */
[----:B-1----:R-:W-:Y:S01]  /*0e90*/  LOP3.LUT R21, R5, 0xf0, RZ, 0xfc, !PT ;  /* 0x000000f005157812 */ /* 0x002fe200078efcff */
[----:B------:R-:W-:-:S03]  /*0ea0*/  IMAD.WIDE R22, R23, 0x4, R18 ;  /* 0x0000000417167825 */ /* 0x000fc600078e0212 */
[----:B------:R-:W-:Y:S02]  /*0eb0*/  LEA.HI R36, R36, R21, RZ, 0x6 ;  /* 0x0000001524247211 */ /* 0x000fe400078f30ff */
[----:B------:R-:W-:Y:S01]  /*0ec0*/  SHF.R.S32.HI R24, RZ, 0x6, R24 ;  /* 0x00000006ff187819 */ /* 0x000fe20000011418 */
[----:B------:R1:W5:Y:S01]  /*0ed0*/  @P3 LDG.E.EL R0, desc[UR6][R22.64] ;  /* 0x0000000616003981 */ /* 0x000362000c2e1900 */
[----:B------:R-:W-:Y:S02]  /*0ee0*/  SHF.R.S32.HI R36, RZ, 0x6, R36 ;  /* 0x00000006ff247819 */ /* 0x000fe40000011424 */
[----:B------:R-:W-:Y:S02]  /*0ef0*/  P2R R28, PR, RZ, 0x20 ;  /* 0x00000020ff1c7803 */ /* 0x000fe40000000000 */
[----:B------:R-:W-:Y:S02]  /*0f00*/  ISETP.LT.AND P5, PT, R25, 0x100, !P6 ;  /* 0x000001001900780c */ /* 0x000fe400077a1270 */
[----:B------:R-:W-:Y:S01]  /*0f10*/  ISETP.LT.AND P6, PT, R21, 0x100, !P6 ;  /* 0x000001001500780c */ /* 0x000fe200077c1270 */
[----:B------:R-:W-:-:S02]  /*0f20*/  IMAD R21, R36, 0x3c1, R35 ;  /* 0x000003c124157824 */ /* 0x000fc400078e0223 */
[--C-:B-1----:R-:W-:Y:S02]  /*0f30*/  IMAD R23, R24, 0x3c1, R35.reuse ;  /* 0x000003c118177824 */ /* 0x102fe400078e0223 */
[----:B------:R-:W-:Y:S02]  /*0f40*/  IMAD R35, R5, 0x3c1, R35 ;  /* 0x000003c105237824 */ /* 0x000fe400078e0223 */
[----:B0-----:R-:W-:Y:S01]  /*0f50*/  FMUL R5, R4, R3 ;  /* 0x0000000304057220 */ /* 0x001fe20000400000 */
[----:B------:R-:W-:Y:S01]  /*0f60*/  LOP3.LUT R4, R9, 0x200, RZ, 0xfc, !PT ;  /* 0x0000020009047812 */ /* 0x000fe200078efcff */
[----:B------:R-:W0:Y:S03]  /*0f70*/  LDC.64 R24, c[0x0][0x220] ;  /* 0x00008800ff187b82 */ /* 0x000e260000000a00 */
[----:B------:R-:W-:-:S04]  /*0f80*/  SHF.R.U32.HI R4, RZ, 0x2, R4 ;  /* 0x00000002ff047819 */ /* 0x000fc80000011604 */
[----:B------:R-:W-:-:S05]  /*0f90*/  LOP3.LUT R4, R4, 0xbc, RZ, 0xc0, !PT ;  /* 0x000000bc04047812 */ /* 0x000fca00078ec0ff */
[----:B------:R-:W-:-:S04]  /*0fa0*/  VIADD R4, R4, UR4 ;  /* 0x0000000404047c36 */ /* 0x000fc80008000000 */
[----:B------:R-:W-:Y:S02]  /*0fb0*/  IMAD R36, R9, 0x4, R4 ;  /* 0x0000000409247824 */ /* 0x000fe400078e0204 */
[----:B------:R-:W-:-:S04]  /*0fc0*/  IMAD.WIDE R22, R23, 0x4, R18 ;  /* 0x0000000417167825 */ /* 0x000fc800078e0212 */
[----:B--2---:R-:W-:Y:S01]  /*0fd0*/  FADD R4, R31, 9.9999997171806853657e-10 ;  /* 0x3089705f1f047421 */ /* 0x004fe20000000000 */
[----:B------:R-:W-:Y:S02]  /*0fe0*/  IMAD.WIDE R18, R21, 0x4, R18 ;  /* 0x0000000415127825 */ /* 0x000fe400078e0212 */
[----:B------:R-:W1:Y:S03]  /*0ff0*/  LDS R21, [R36+0x800] ;  /* 0x0008000024157984 */ /* 0x000e660000000800 */
[----:B------:R-:W2:Y:S01]  /*1000*/  MUFU.SQRT R4, R4 ;  /* 0x0000000400047308 */ /* 0x000ea20000002000 */
[----:B------:R-:W-:Y:S02]  /*1010*/  IMAD.MOV.U32 R20, RZ, RZ, RZ ;  /* 0x000000ffff147224 */ /* 0x000fe400078e00ff */
[----:B------:R-:W-:-:S04]  /*1020*/  IMAD.MOV.U32 R3, RZ, RZ, RZ ;  /* 0x000000ffff037224 */ /* 0x000fc800078e00ff */
[----:B------:R0:W5:Y:S04]  /*1030*/  @P5 LDG.E.EL R20, desc[UR6][R22.64] ;  /* 0x0000000616145981 */ /* 0x000168000c2e1900 */
[----:B------:R0:W5:Y:S01]  /*1040*/  @P6 LDG.E.EL R3, desc[UR6][R18.64] ;  /* 0x0000000612036981 */ /* 0x000162000c2e1900 */
[----:B--2---:R-:W-:Y:S01]  /*1050*/  FADD R31, R4, 1.00000001335143196e-10 ;  /* 0x2edbe6ff041f7421 */ /* 0x004fe20000000000 */
[----:B0-----:R-:W-:-:S05]  /*1060*/  IMAD.WIDE R22, R35, 0x4, R24 ;  /* 0x0000000423167825 */ /* 0x001fca00078e0218 */
[----:B------:R0:W-:Y:S01]  /*1070*/  @P0 STG.E desc[UR6][R22.64], R5 ;  /* 0x0000000516000986 */ /* 0x0001e2000c101906 */
[----:B------:R-:W-:Y:S02]  /*1080*/  FSETP.GT.AND P0, PT, R31, 8.50705917302346158658e+37, PT ;  /* 0x7e8000001f00780b */ /* 0x000fe40003f04000 */
[----:B------:R-:W-:Y:S01]  /*1090*/  LOP3.LUT R18, R9, 0x300, RZ, 0xfc, !PT ;  /* 0x0000030009127812 */ /* 0x000fe200078efcff */
[----:B------:R-:W2:Y:S01]  /*10a0*/  MUFU.RCP R34, R34 ;  /* 0x0000002200227308 */ /* 0x000ea20000001000 */
[----:B----4-:R-:W-:Y:S02]  /*10b0*/  FADD R29, R29, 9.9999997171806853657e-10 ;  /* 0x3089705f1d1d7421 */ /* 0x010fe40000000000 */
[----:B------:R-:W-:-:S04]  /*10c0*/  SHF.R.U32.HI R18, RZ, 0x2, R18 ;  /* 0x00000002ff127819 */ /* 0x000fc80000011612 */
[----:B------:R-:W-:-:S03]  /*10d0*/  LOP3.LUT R18, R18, 0xfc, RZ, 0xc0, !PT ;  /* 0x000000fc12127812 */ /* 0x000fc600078ec0ff */
[----:B------:R-:W-:Y:S01]  /*10e0*/  @P0 FMUL R31, R31, 0.25 ;  /* 0x3e8000001f1f0820 */ /* 0x000fe20000400000 */
[----:B-1----:R-:W-:Y:S01]  /*10f0*/  @P0 FMUL R21, R21, 0.25 ;  /* 0x3e80000015150820 */ /* 0x002fe20000400000 */
[----:B------:R-:W-:Y:S01]  /*1100*/  ISETP.NE.AND P0, PT, R32, RZ, PT ;  /* 0x000000ff2000720c */ /* 0x000fe20003f05270 */
[----:B------:R-:W1:Y:S01]  /*1110*/  MUFU.SQRT R29, R29 ;  /* 0x0000001d001d7308 */ /* 0x000e620000002000 */
[----:B------:R-:W-:Y:S01]  /*1120*/  IADD3 R18, R18, UR4, RZ ;  /* 0x0000000412127c10 */ /* 0x000fe2000fffe0ff */
[----:B0-----:R-:W-:Y:S02]  /*1130*/  VIADD R5, R35, 0x3c10 ;  /* 0x00003c1023057836 */ /* 0x001fe40000000000 */
[----:B--2---:R-:W-:Y:S02]  /*1140*/  FMUL R33, R34, R33 ;  /* 0x0000002122217220 */ /* 0x004fe40000400000 */
[----:B------:R-:W-:-:S04]  /*1150*/  IMAD.WIDE R4, R5, 0x4, R24 ;  /* 0x0000000405047825 */ /* 0x000fc800078e0218 */
[----:B------:R-:W-:Y:S02]  /*1160*/  IMAD R22, R9, 0x4, R18 ;  /* 0x0000000409167824 */ /* 0x000fe400078e0212 */
[----:B------:R0:W-:Y:S04]  /*1170*/  @P0 STG.E desc[UR6][R4.64], R33 ;  /* 0x0000002104000986 */ /* 0x0001e8000c101906 */
[----:B------:R2:W4:Y:S01]  /*1180*/  LDS R18, [R22+0xc00] ;  /* 0x000c000016127984 */ /* 0x0005220000000800 */
[----:B-1----:R-:W-:Y:S01]  /*1190*/  FADD R19, R29, 1.00000001335143196e-10 ;  /* 0x2edbe6ff1d137421 */ /* 0x002fe20000000000 */
[----:B0-----:R-:W0:Y:S04]  /*11a0*/  MUFU.RCP R4, R31 ;  /* 0x0000001f00047308 */ /* 0x001e280000001000 */
[----:B------:R-:W-:Y:S01]  /*11b0*/  FSETP.GT.AND P0, PT, R19, 8.50705917302346158658e+37, PT ;  /* 0x7e8000001300780b */ /* 0x000fe20003f04000 */
[----:B0-----:R-:W-:Y:S01]  /*11c0*/  FMUL R33, R4, R21 ;  /* 0x0000001504217220 */ /* 0x001fe20000400000 */
[----:B------:R-:W-:-:S11]  /*11d0*/  LOP3.LUT R21, R9, 0x400, RZ, 0xfc, !PT ;  /* 0x0000040009157812 */ /* 0x000fd600078efcff */
[----:B------:R-:W-:Y:S01]  /*11e0*/  @P0 FMUL R19, R19, 0.25 ;  /* 0x3e80000013130820 */ /* 0x000fe20000400000 */
[----:B------:R-:W-:-:S04]  /*11f0*/  SHF.R.U32.HI R21, RZ, 0x2, R21 ;  /* 0x00000002ff157819 */ /* 0x000fc80000011615 */
[----:B------:R-:W-:Y:S01]  /*1200*/  LOP3.LUT R21, R21, 0x13c, RZ, 0xc0, !PT ;  /* 0x0000013c15157812 */ /* 0x000fe200078ec0ff */
[----:B------:R-:W0:Y:S04]  /*1210*/  MUFU.RCP R19, R19 ;  /* 0x0000001300137308 */ /* 0x000e280000001000 */
[----:B--2---:R-:W-:-:S04]  /*1220*/  VIADD R22, R21, UR4 ;  /* 0x0000000415167c36 */ /* 0x004fc80008000000 */
[----:B------:R-:W-:Y:S02]  /*1230*/  IMAD R23, R9, 0x4, R22 ;  /* 0x0000000409177824 */ /* 0x000fe400078e0216 */
[----:B----4-:R-:W-:Y:S01]  /*1240*/  @P0 FMUL R18, R18, 0.25 ;  /* 0x3e80000012120820 */ /* 0x010fe20000400000 */
[----:B------:R-:W-:Y:S02]  /*1250*/  FADD R27, R27, 9.9999997171806853657e-10 ;  /* 0x3089705f1b1b7421 */ /* 0x000fe40000000000 */
[----:B------:R1:W2:Y:S01]  /*1260*/  LDS R21, [R23+0x1000] ;  /* 0x0010000017157984 */ /* 0x0002a20000000800 */
[----:B0-----:R-:W-:Y:S01]  /*1270*/  FMUL R29, R19, R18 ;  /* 0x00000012131d7220 */ /* 0x001fe20000400000 */
[----:B------:R-:W-:Y:S02]  /*1280*/  LOP3.LUT R18, R9, 0x500, RZ, 0xfc, !PT ;  /* 0x0000050009127812 */ /* 0x000fe400078efcff */
[----:B------:R-:W0:Y:S02]  /*1290*/  MUFU.SQRT R27, R27 ;  /* 0x0000001b001b7308 */ /* 0x000e240000002000 */
[----:B------:R-:W-:-:S02]  /*12a0*/  SHF.R.U32.HI R18, RZ, 0x2, R18 ;  /* 0x00000002ff127819 */ /* 0x000fc40000011612 */
[----:B------:R-:W-:Y:S02]  /*12b0*/  ISETP.NE.AND P0, PT, R30, RZ, PT ;  /* 0x000000ff1e00720c */ /* 0x000fe40003f05270 */
[----:B------:R-:W-:Y:S01]  /*12c0*/  LOP3.LUT R18, R18, 0x17c, RZ, 0xc0, !PT ;  /* 0x0000017c12127812 */ /* 0x000fe200078ec0ff */
[----:B------:R-:W-:-:S03]  /*12d0*/  VIADD R5, R35, 0x7820 ;  /* 0x0000782023057836 */ /* 0x000fc60000000000 */
[----:B------:R-:W-:Y:S01]  /*12e0*/  IADD3 R18, R18, UR4, RZ ;  /* 0x0000000412127c10 */ /* 0x000fe2000fffe0ff */
[----:B------:R-:W-:-:S04]  /*12f0*/  IMAD.WIDE R4, R5, 0x4, R24 ;  /* 0x0000000405047825 */ /* 0x000fc800078e0218 */
[----:B0-----:R-:W-:Y:S01]  /*1300*/  FADD R22, R27, 1.00000001335143196e-10 ;  /* 0x2edbe6ff1b167421 */ /* 0x001fe20000000000 */
[----:B-1----:R-:W-:Y:S01]  /*1310*/  IMAD R23, R9, 0x4, R18 ;  /* 0x0000000409177824 */ /* 0x002fe200078e0212 */
[----:B------:R0:W-:Y:S03]  /*1320*/  @P0 STG.E desc[UR6][R4.64], R33 ;  /* 0x0000002104000986 */ /* 0x0001e6000c101906 */
[C---:B------:R-:W-:Y:S01]  /*1330*/  FSETP.GT.AND P0, PT, R22.reuse, 8.50705917302346158658e+37, PT ;  /* 0x7e8000001600780b */ /* 0x040fe20003f04000 */
[----:B------:R-:W-:Y:S01]  /*1340*/  FADD R27, R17, 9.9999997171806853657e-10 ;  /* 0x3089705f111b7421 */ /* 0x000fe20000000000 */
[----:B------:R-:W1:Y:S05]  /*1350*/  LDS R18, [R23+0x1400] ;  /* 0x0014000017127984 */ /* 0x000e6a0000000800 */
[----:B------:R-:W4:Y:S06]  /*1360*/  MUFU.SQRT R27, R27 ;  /* 0x0000001b001b7308 */ /* 0x000f2c0000002000 */
[----:B------:R-:W-:Y:S01]  /*1370*/  @P0 FMUL R22, R22, 0.25 ;  /* 0x3e80000016160820 */ /* 0x000fe20000400000 */
[----:B--2---:R-:W-:Y:S01]  /*1380*/  @P0 FMUL R21, R21, 0.25 ;  /* 0x3e80000015150820 */ /* 0x004fe20000400000 */
[----:B------:R-:W-:Y:S01]  /*1390*/  ISETP.NE.AND P0, PT, R28, RZ, PT ;  /* 0x000000ff1c00720c */ /* 0x000fe20003f05270 */
[----:B0-----:R-:W-:-:S04]  /*13a0*/  VIADD R5, R35, 0xb430 ;  /* 0x0000b43023057836 */ /* 0x001fc80000000000 */
[----:B------:R-:W-:-:S04]  /*13b0*/  IMAD.WIDE R4, R5, 0x4, R24 ;  /* 0x0000000405047825 */ /* 0x000fc800078e0218 */
[----:B----4-:R-:W-:Y:S01]  /*13c0*/  FADD R19, R27, 1.00000001335143196e-10 ;  /* 0x2edbe6ff1b137421 */ /* 0x010fe20000000000 */
[----:B------:R-:W-:-:S03]  /*13d0*/  LOP3.LUT R17, R9, 0x600, RZ, 0xfc, !PT ;  /* 0x0000060009117812 */ /* 0x000fc600078efcff */
[----:B------:R0:W-:Y:S01]  /*13e0*/  @P0 STG.E desc[UR6][R4.64], R29 ;  /* 0x0000001d04000986 */ /* 0x0001e2000c101906 */
[----:B------:R-:W-:Y:S02]  /*13f0*/  FSETP.GT.AND P0, PT, R19, 8.50705917302346158658e+37, PT ;  /* 0x7e8000001300780b */ /* 0x000fe40003f04000 */
[----:B------:R-:W-:Y:S01]  /*1400*/  SHF.R.U32.HI R17, RZ, 0x2, R17 ;  /* 0x00000002ff117819 */ /* 0x000fe20000011611 */
[----:B------:R-:W0:Y:S03]  /*1410*/  MUFU.RCP R22, R22 ;  /* 0x0000001600167308 */ /* 0x000e260000001000 */
[----:B------:R-:W-:-:S07]  /*1420*/  LOP3.LUT R17, R17, 0x1bc, RZ, 0xc0, !PT ;  /* 0x000001bc11117812 */ /* 0x000fce00078ec0ff */
[----:B------:R-:W-:Y:S01]  /*1430*/  @P0 FMUL R19, R19, 0.25 ;  /* 0x3e80000013130820 */ /* 0x000fe20000400000 */
[----:B-1----:R-:W-:Y:S01]  /*1440*/  @P0 FMUL R18, R18, 0.25 ;  /* 0x3e80000012120820 */ /* 0x002fe20000400000 */
[----:B------:R-:W-:Y:S01]  /*1450*/  ISETP.NE.AND P0, PT, R26, RZ, PT ;  /* 0x000000ff1a00720c */ /* 0x000fe20003f05270 */
[----:B------:R-:W-:-:S04]  /*1460*/  VIADD R26, R17, UR4 ;  /* 0x00000004111a7c36 */ /* 0x000fc80008000000 */
[----:B------:R-:W-:Y:S02]  /*1470*/  IMAD R26, R9, 0x4, R26 ;  /* 0x00000004091a7824 */ /* 0x000fe400078e021a */
[----:B0-----:R-:W-:Y:S01]  /*1480*/  FMUL R29, R22, R21 ;  /* 0x00000015161d7220 */ /* 0x001fe20000400000 */
[----:B---3--:R-:W-:Y:S02]  /*1490*/  FADD R21, R15, 9.9999997171806853657e-10 ;  /* 0x3089705f0f157421 */ /* 0x008fe40000000000 */
[----:B------:R-:W0:Y:S04]  /*14a0*/  LDS R17, [R26+0x1800] ;  /* 0x001800001a117984 */ /* 0x000e280000000800 */
[----:B------:R-:W1:Y:S01]  /*14b0*/  MUFU.SQRT R21, R21 ;  /* 0x0000001500157308 */ /* 0x000e620000002000 */
[----:B------:R-:W-:-:S04]  /*14c0*/  VIADD R5, R35, 0xf040 ;  /* 0x0000f04023057836 */ /* 0x000fc80000000000 */
[----:B------:R-:W-:Y:S01]  /*14d0*/  IMAD.WIDE R4, R5, 0x4, R24 ;  /* 0x0000000405047825 */ /* 0x000fe200078e0218 */
[----:B------:R-:W-:-:S04]  /*14e0*/  LOP3.LUT R15, R9, 0x700, RZ, 0xfc, !PT ;  /* 0x00000700090f7812 */ /* 0x000fc800078efcff */
[----:B------:R2:W-:Y:S01]  /*14f0*/  @P0 STG.E desc[UR6][R4.64], R29 ;  /* 0x0000001d04000986 */ /* 0x0005e2000c101906 */
[----:B-1----:R-:W-:-:S05]  /*1500*/  FADD R22, R21, 1.00000001335143196e-10 ;  /* 0x2edbe6ff15167421 */ /* 0x002fca0000000000 */
[----:B------:R-:W-:Y:S02]  /*1510*/  FSETP.GT.AND P0, PT, R22, 8.50705917302346158658e+37, PT ;  /* 0x7e8000001600780b */ /* 0x000fe40003f04000 */
[----:B------:R-:W-:Y:S01]  /*1520*/  SHF.R.U32.HI R15, RZ, 0x2, R15 ;  /* 0x00000002ff0f7819 */ /* 0x000fe2000001160f */
[----:B------:R-:W1:Y:S03]  /*1530*/  MUFU.RCP R19, R19 ;  /* 0x0000001300137308 */ /* 0x000e660000001000 */
[----:B------:R-:W-:-:S07]  /*1540*/  LOP3.LUT R15, R15, 0x1fc, RZ, 0xc0, !PT ;  /* 0x000001fc0f0f7812 */ /* 0x000fce00078ec0ff */
[----:B------:R-:W-:Y:S01]  /*1550*/  @P0 FMUL R22, R22, 0.25 ;  /* 0x3e80000016160820 */ /* 0x000fe20000400000 */
[----:B0-----:R-:W-:Y:S01]  /*1560*/  @P0 FMUL R17, R17, 0.25 ;  /* 0x3e80000011110820 */ /* 0x001fe20000400000 */
[----:B------:R-:W-:Y:S01]  /*1570*/  ISETP.NE.AND P0, PT, R16, RZ, PT ;  /* 0x000000ff1000720c */ /* 0x000fe20003f05270 */
[----:B------:R-:W-:-:S04]  /*1580*/  VIADD R16, R15, UR4 ;  /* 0x000000040f107c36 */ /* 0x000fc80008000000 */
[----:B------:R-:W-:Y:S02]  /*1590*/  IMAD R16, R9, 0x4, R16 ;  /* 0x0000000409107824 */ /* 0x000fe400078e0210 */
[----:B-1----:R-:W-:Y:S01]  /*15a0*/  FMUL R23, R19, R18 ;  /* 0x0000001213177220 */ /* 0x002fe20000400000 */
[----:B-----5:R-:W-:Y:S02]  /*15b0*/  FADD R18, R13, 9.9999997171806853657e-10 ;  /* 0x3089705f0d127421 */ /* 0x020fe40000000000 */
[----:B------:R-:W0:Y:S04]  /*15c0*/  LDS R15, [R16+0x1c00] ;  /* 0x001c0000100f7984 */ /* 0x000e280000000800 */
[----:B------:R-:W1:Y:S01]  /*15d0*/  MUFU.SQRT R18, R18 ;  /* 0x0000001200127308 */ /* 0x000e620000002000 */
[----:B--2---:R-:W-:-:S05]  /*15e0*/  IADD3 R5, R35, 0x12c50, RZ ;  /* 0x00012c5023057810 */ /* 0x004fca0007ffe0ff */
[----:B------:R-:W-:-:S05]  /*15f0*/  IMAD.WIDE R4, R5, 0x4, R24 ;  /* 0x0000000405047825 */ /* 0x000fca00078e0218 */
[----:B------:R2:W-:Y:S01]  /*1600*/  @P0 STG.E desc[UR6][R4.64], R23 ;  /* 0x0000001704000986 */ /* 0x0005e2000c101906 */
[----:B-1----:R-:W-:-:S05]  /*1610*/  FADD R19, R18, 1.00000001335143196e-10 ;  /* 0x2edbe6ff12137421 */ /* 0x002fca0000000000 */
[----:B------:R-:W-:Y:S01]  /*1620*/  FSETP.GT.AND P0, PT, R19, 8.50705917302346158658e+37, PT ;  /* 0x7e8000001300780b */ /* 0x000fe20003f04000 */
[----:B------:R-:W1:Y:S01]  /*1630*/  MUFU.RCP R22, R22 ;  /* 0x0000001600167308 */ /* 0x000e620000001000 */
[----:B------:R-:W-:Y:S01]  /*1640*/  LOP3.LUT R13, R9, 0x800, RZ, 0xfc, !PT ;  /* 0x00000800090d7812 */ /* 0x000fe200078efcff */
[----:B--2---:R-:W-:-:S03]  /*1650*/  VIADD R5, R35, 0x16860 ;  /* 0x0001686023057836 */ /* 0x004fc60000000000 */
[----:B------:R-:W-:-:S07]  /*1660*/  SHF.R.U32.HI R13, RZ, 0x2, R13 ;  /* 0x00000002ff0d7819 */ /* 0x000fce000001160d */
[----:B------:R-:W-:Y:S01]  /*1670*/  @P0 FMUL R19, R19, 0.25 ;  /* 0x3e80000013130820 */ /* 0x000fe20000400000 */
[----:B0-----:R-:W-:Y:S01]  /*1680*/  @P0 FMUL R15, R15, 0.25 ;  /* 0x3e8000000f0f0820 */ /* 0x001fe20000400000 */
[----:B------:R-:W-:Y:S01]  /*1690*/  ISETP.NE.AND P0, PT, R14, RZ, PT ;  /* 0x000000ff0e00720c */ /* 0x000fe20003f05270 */
[----:B-1----:R-:W-:Y:S01]  /*16a0*/  FMUL R21, R22, R17 ;  /* 0x0000001116157220 */ /* 0x002fe20000400000 */
[----:B------:R-:W-:Y:S01]  /*16b0*/  IMAD.WIDE R4, R5, 0x4, R24 ;  /* 0x0000000405047825 */ /* 0x000fe200078e0218 */
[----:B------:R-:W-:-:S05]  /*16c0*/  LOP3.LUT R13, R13, 0x23c, RZ, 0xc0, !PT ;  /* 0x0000023c0d0d7812 */ /* 0x000fca00078ec0ff */
[----:B------:R-:W-:-:S05]  /*16d0*/  VIADD R14, R13, UR4 ;  /* 0x000000040d0e7c36 */ /* 0x000fca0008000000 */
[----:B------:R0:W-:Y:S01]  /*16e0*/  @P0 STG.E desc[UR6][R4.64], R21 ;  /* 0x0000001504000986 */ /* 0x0001e2000c101906 */
[----:B------:R-:W-:Y:S01]  /*16f0*/  LEA R14, R9, R14, 0x2 ;  /* 0x0000000e090e7211 */ /* 0x000fe200078e10ff */
[----:B------:R-:W-:-:S04]  /*1700*/  FADD R11, R11, 9.9999997171806853657e-10 ;  /* 0x3089705f0b0b7421 */ /* 0x000fc80000000000 */
[----:B------:R1:W2:Y:S01]  /*1710*/  LDS R16, [R14+0x2000] ;  /* 0x002000000e107984 */ /* 0x0002a20000000800 */
[----:B0-----:R-:W0:Y:S08]  /*1720*/  MUFU.RCP R4, R19 ;  /* 0x0000001300047308 */ /* 0x001e300000001000 */
[----:B------:R-:W3:Y:S01]  /*1730*/  MUFU.SQRT R11, R11 ;  /* 0x0000000b000b7308 */ /* 0x000ee20000002000 */
[----:B0-----:R-:W-:Y:S01]  /*1740*/  FMUL R21, R4, R15 ;  /* 0x0000000f04157220 */ /* 0x001fe20000400000 */
[----:B------:R-:W-:-:S04]  /*1750*/  LOP3.LUT R4, R9, 0x900, RZ, 0xfc, !PT ;  /* 0x0000090009047812 */ /* 0x000fc800078efcff */
[----:B------:R-:W-:-:S04]  /*1760*/  SHF.R.U32.HI R4, RZ, 0x2, R4 ;  /* 0x00000002ff047819 */ /* 0x000fc80000011604 */
[----:B------:R-:W-:Y:S01]  /*1770*/  LOP3.LUT R4, R4, 0x27c, RZ, 0xc0, !PT ;  /* 0x0000027c04047812 */ /* 0x000fe200078ec0ff */
[----:B---3--:R-:W-:-:S04]  /*1780*/  FADD R17, R11, 1.00000001335143196e-10 ;  /* 0x2edbe6ff0b117421 */ /* 0x008fc80000000000 */
[----:B------:R-:W-:-:S04]  /*1790*/  VIADD R4, R4, UR4 ;  /* 0x0000000404047c36 */ /* 0x000fc80008000000 */
[----:B-1----:R-:W-:Y:S01]  /*17a0*/  IMAD R14, R9, 0x4, R4 ;  /* 0x00000004090e7824 */ /* 0x002fe200078e0204 */
[----:B------:R-:W-:Y:S01]  /*17b0*/  FSETP.GT.AND P0, PT, R17, 8.50705917302346158658e+37, PT ;  /* 0x7e8000001100780b */ /* 0x000fe20003f04000 */
[----:B------:R-:W-:-:S03]  /*17c0*/  FADD R15, R6, 9.9999997171806853657e-10 ;  /* 0x3089705f060f7421 */ /* 0x000fc60000000000 */
[----:B------:R-:W0:Y:S03]  /*17d0*/  LDS R4, [R14+0x2400] ;  /* 0x002400000e047984 */ /* 0x000e260000000800 */
[----:B------:R-:W1:Y:S01]  /*17e0*/  MUFU.SQRT R15, R15 ;  /* 0x0000000f000f7308 */ /* 0x000e620000002000 */
[----:B------:R-:W-:-:S05]  /*17f0*/  VIADD R13, R35, 0x1a470 ;  /* 0x0001a470230d7836 */ /* 0x000fca0000000000 */
[----:B------:R-:W-:Y:S01]  /*1800*/  @P0 FMUL R17, R17, 0.25 ;  /* 0x3e80000011110820 */ /* 0x000fe20000400000 */
[----:B--2---:R-:W-:Y:S01]  /*1810*/  @P0 FMUL R16, R16, 0.25 ;  /* 0x3e80000010100820 */ /* 0x004fe20000400000 */
[----:B------:R-:W-:Y:S01]  /*1820*/  ISETP.NE.AND P0, PT, R12, RZ, PT ;  /* 0x000000ff0c00720c */ /* 0x000fe20003f05270 */
[----:B------:R-:W-:-:S04]  /*1830*/  IMAD.WIDE R12, R13, 0x4, R24 ;  /* 0x000000040d0c7825 */ /* 0x000fc800078e0218 */
[----:B-1----:R-:W-:-:S08]  /*1840*/  FADD R5, R15, 1.00000001335143196e-10 ;  /* 0x2edbe6ff0f057421 */ /* 0x002fd00000000000 */
[----:B------:R1:W-:Y:S01]  /*1850*/  @P0 STG.E desc[UR6][R12.64], R21 ;  /* 0x000000150c000986 */ /* 0x0003e2000c101906 */
[----:B------:R-:W-:Y:S01]  /*1860*/  FSETP.GT.AND P0, PT, R5, 8.50705917302346158658e+37, PT ;  /* 0x7e8000000500780b */ /* 0x000fe20003f04000 */
[----:B------:R-:W2:Y:S01]  /*1870*/  MUFU.RCP R17, R17 ;  /* 0x0000001100117308 */ /* 0x000ea20000001000 */
[----:B------:R-:W-:Y:S01]  /*1880*/  LOP3.LUT R6, R9, 0xa00, RZ, 0xfc, !PT ;  /* 0x00000a0009067812 */ /* 0x000fe200078efcff */
[----:B------:R-:W-:Y:S02]  /*1890*/  VIADD R11, R35, 0x1e080 ;  /* 0x0001e080230b7836 */ /* 0x000fe40000000000 */
[----:B-1----:R-:W-:-:S08]  /*18a0*/  FADD R13, R2, 9.9999997171806853657e-10 ;  /* 0x3089705f020d7421 */ /* 0x002fd00000000000 */
[----:B------:R-:W-:Y:S01]  /*18b0*/  @P0 FMUL R5, R5, 0.25 ;  /* 0x3e80000005050820 */ /* 0x000fe20000400000 */
[----:B0-----:R-:W-:Y:S01]  /*18c0*/  @P0 FMUL R4, R4, 0.25 ;  /* 0x3e80000004040820 */ /* 0x001fe20000400000 */
[----:B------:R-:W-:Y:S01]  /*18d0*/  ISETP.NE.AND P0, PT, R10, RZ, PT ;  /* 0x000000ff0a00720c */ /* 0x000fe20003f05270 */
[----:B------:R-:W0:Y:S01]  /*18e0*/  MUFU.SQRT R13, R13 ;  /* 0x0000000d000d7308 */ /* 0x000e220000002000 */
[----:B------:R-:W-:Y:S01]  /*18f0*/  SHF.R.U32.HI R6, RZ, 0x2, R6 ;  /* 0x00000002ff067819 */ /* 0x000fe20000011606 */
[----:B--2---:R-:W-:Y:S01]  /*1900*/  FMUL R19, R17, R16 ;  /* 0x0000001011137220 */ /* 0x004fe20000400000 */
[----:B------:R-:W-:Y:S02]  /*1910*/  IMAD.WIDE R10, R11, 0x4, R24 ;  /* 0x000000040b0a7825 */ /* 0x000fe400078e0218 */
[----:B------:R-:W-:-:S04]  /*1920*/  LOP3.LUT R6, R6, 0x2bc, RZ, 0xc0, !PT ;  /* 0x000002bc06067812 */ /* 0x000fc800078ec0ff */
[----:B------:R-:W-:-:S03]  /*1930*/  IADD3 R6, R6, UR4, RZ ;  /* 0x0000000406067c10 */ /* 0x000fc6000fffe0ff */
[----:B------:R1:W-:Y:S02]  /*1940*/  @P0 STG.E desc[UR6][R10.64], R19 ;  /* 0x000000130a000986 */ /* 0x0003e4000c101906 */
[----:B------:R-:W-:Y:S02]  /*1950*/  IMAD R12, R9, 0x4, R6 ;  /* 0x00000004090c7824 */ /* 0x000fe400078e0206 */
[----:B0-----:R-:W-:Y:S01]  /*1960*/  FADD R2, R13, 1.00000001335143196e-10 ;  /* 0x2edbe6ff0d027421 */ /* 0x001fe20000000000 */
[----:B------:R-:W-:Y:S02]  /*1970*/  FADD R13, R7, 9.9999997171806853657e-10 ;  /* 0x3089705f070d7421 */ /* 0x000fe40000000000 */
[----:B------:R0:W2:Y:S01]  /*1980*/  LDS R6, [R12+0x2800] ;  /* 0x002800000c067984 */ /* 0x0000a20000000800 */
[----:B-1----:R-:W-:-:S04]  /*1990*/  LOP3.LUT R10, R9, 0xb00, RZ, 0xfc, !PT ;  /* 0x00000b00090a7812 */ /* 0x002fc800078efcff */
[----:B------:R-:W-:-:S04]  /*19a0*/  SHF.R.U32.HI R10, RZ, 0x2, R10 ;  /* 0x00000002ff0a7819 */ /* 0x000fc8000001160a */
[----:B------:R-:W-:Y:S01]  /*19b0*/  LOP3.LUT R10, R10, 0x2fc, RZ, 0xc0, !PT ;  /* 0x000002fc0a0a7812 */ /* 0x000fe200078ec0ff */
[----:B------:R-:W1:Y:S01]  /*19c0*/  MUFU.SQRT R13, R13 ;  /* 0x0000000d000d7308 */ /* 0x000e620000002000 */
[----:B0-----:R-:W-:-:S03]  /*19d0*/  LOP3.LUT R12, R9, 0xc00, RZ, 0xfc, !PT ;  /* 0x00000c00090c7812 */ /* 0x001fc600078efcff */
[----:B------:R-:W-:Y:S01]  /*19e0*/  VIADD R10, R10, UR4 ;  /* 0x000000040a0a7c36 */ /* 0x000fe20008000000 */
[----:B------:R-:W-:-:S03]  /*19f0*/  SHF.R.U32.HI R12, RZ, 0x2, R12 ;  /* 0x00000002ff0c7819 */ /* 0x000fc6000001160c */
[----:B------:R-:W-:Y:S02]  /*1a00*/  IMAD R11, R9, 0x4, R10 ;  /* 0x00000004090b7824 */ /* 0x000fe400078e020a */
[----:B------:R-:W-:Y:S01]  /*1a10*/  FADD R15, R0, 9.9999997171806853657e-10 ;  /* 0x3089705f000f7421 */ /* 0x000fe20000000000 */
[----:B------:R-:W-:Y:S02]  /*1a20*/  LOP3.LUT R12, R12, 0x33c, RZ, 0xc0, !PT ;  /* 0x0000033c0c0c7812 */ /* 0x000fe400078ec0ff */
[----:B------:R-:W0:Y:S03]  /*1a30*/  LDS R10, [R11+0x2c00] ;  /* 0x002c00000b0a7984 */ /* 0x000e260000000800 */
[----:B------:R-:W-:Y:S01]  /*1a40*/  VIADD R12, R12, UR4 ;  /* 0x000000040c0c7c36 */ /* 0x000fe20008000000 */
[----:B------:R-:W3:Y:S01]  /*1a50*/  MUFU.SQRT R15, R15 ;  /* 0x0000000f000f7308 */ /* 0x000ee20000002000 */
[----:B-1----:R-:W-:Y:S01]  /*1a60*/  FADD R7, R13, 1.00000001335143196e-10 ;  /* 0x2edbe6ff0d077421 */ /* 0x002fe20000000000 */
[----:B------:R-:W-:-:S02]  /*1a70*/  LOP3.LUT R13, R9, 0xd00, RZ, 0xfc, !PT ;  /* 0x00000d00090d7812 */ /* 0x000fc400078efcff */
[----:B------:R-:W-:Y:S02]  /*1a80*/  LEA R12, R9, R12, 0x2 ;  /* 0x0000000c090c7211 */ /* 0x000fe400078e10ff */
[----:B------:R-:W-:Y:S02]  /*1a90*/  SHF.R.U32.HI R13, RZ, 0x2, R13 ;  /* 0x00000002ff0d7819 */ /* 0x000fe4000001160d */
[----:B------:R-:W-:Y:S01]  /*1aa0*/  FSETP.GT.AND P0, PT, R2, 8.50705917302346158658e+37, PT ;  /* 0x7e8000000200780b */ /* 0x000fe20003f04000 */
[----:B------:R-:W1:Y:S01]  /*1ab0*/  LDS R11, [R12+0x3000] ;  /* 0x003000000c0b7984 */ /* 0x000e620000000800 */
[----:B------:R-:W-:Y:S01]  /*1ac0*/  LOP3.LUT R13, R13, 0x37c, RZ, 0xc0, !PT ;  /* 0x0000037c0d0d7812 */ /* 0x000fe200078ec0ff */
[----:B---3--:R-:W-:-:S04]  /*1ad0*/  FADD R0, R15, 1.00000001335143196e-10 ;  /* 0x2edbe6ff0f007421 */ /* 0x008fc80000000000 */
[----:B------:R-:W-:Y:S01]  /*1ae0*/  VIADD R14, R13, UR4 ;  /* 0x000000040d0e7c36 */ /* 0x000fe20008000000 */
[----:B------:R-:W-:-:S03]  /*1af0*/  LOP3.LUT R15, R9, 0xe00, RZ, 0xfc, !PT ;  /* 0x00000e00090f7812 */ /* 0x000fc600078efcff */
[----:B------:R-:W-:Y:S01]  /*1b00*/  IMAD R14, R9, 0x4, R14 ;  /* 0x00000004090e7824 */ /* 0x000fe200078e020e */
[----:B------:R-:W-:Y:S01]  /*1b10*/  SHF.R.U32.HI R15, RZ, 0x2, R15 ;  /* 0x00000002ff0f7819 */ /* 0x000fe2000001160f */
[----:B------:R-:W-:Y:S01]  /*1b20*/  @P0 FMUL R2, R2, 0.25 ;  /* 0x3e80000002020820 */ /* 0x000fe20000400000 */
[----:B--2---:R-:W-:Y:S01]  /*1b30*/  @P0 FMUL R6, R6, 0.25 ;  /* 0x3e80000006060820 */ /* 0x004fe20000400000 */
[----:B------:R-:W-:Y:S01]  /*1b40*/  FSETP.GT.AND P0, PT, R7, 8.50705917302346158658e+37, PT ;  /* 0x7e8000000700780b */ /* 0x000fe20003f04000 */
[----:B------:R-:W2:Y:S01]  /*1b50*/  LDS R12, [R14+0x3400] ;  /* 0x003400000e0c7984 */ /* 0x000ea20000000800 */
[----:B------:R-:W-:Y:S01]  /*1b60*/  LOP3.LUT R15, R15, 0x3bc, RZ, 0xc0, !PT ;  /* 0x000003bc0f0f7812 */ /* 0x000fe200078ec0ff */
[----:B------:R-:W-:-:S04]  /*1b70*/  FADD R37, R37, 9.9999997171806853657e-10 ;  /* 0x3089705f25257421 */ /* 0x000fc80000000000 */
[----:B------:R-:W-:Y:S01]  /*1b80*/  VIADD R16, R15, UR4 ;  /* 0x000000040f107c36 */ /* 0x000fe20008000000 */
[C---:B------:R-:W-:Y:S01]  /*1b90*/  LOP3.LUT R15, R9.reuse, 0xf00, RZ, 0xfc, !PT ;  /* 0x00000f00090f7812 */ /* 0x040fe200078efcff */
[----:B------:R-:W3:Y:S02]  /*1ba0*/  MUFU.SQRT R37, R37 ;  /* 0x0000002500257308 */ /* 0x000ee40000002000 */
[----:B------:R-:W-:Y:S01]  /*1bb0*/  IMAD R16, R9, 0x4, R16 ;  /* 0x0000000409107824 */ /* 0x000fe200078e0210 */
[----:B------:R-:W-:Y:S01]  /*1bc0*/  SHF.R.U32.HI R15, RZ, 0x2, R15 ;  /* 0x00000002ff0f7819 */ /* 0x000fe2000001160f */
[----:B------:R-:W-:Y:S01]  /*1bd0*/  @P0 FMUL R7, R7, 0.25 ;  /* 0x3e80000007070820 */ /* 0x000fe20000400000 */
[----:B0-----:R-:W-:Y:S01]  /*1be0*/  @P0 FMUL R10, R10, 0.25 ;  /* 0x3e8000000a0a0820 */ /* 0x001fe20000400000 */
[----:B------:R-:W-:Y:S01]  /*1bf0*/  FSETP.GT.AND P0, PT, R0, 8.50705917302346158658e+37, PT ;  /* 0x7e8000000000780b */ /* 0x000fe20003f04000 */
[----:B------:R-:W0:Y:S01]  /*1c00*/  LDS R14, [R16+0x3800] ;  /* 0x00380000100e7984 */ /* 0x000e220000000800 */
[----:B------:R-:W-:Y:S01]  /*1c10*/  FADD R20, R20, 9.9999997171806853657e-10 ;  /* 0x3089705f14147421 */ /* 0x000fe20000000000 */
[----:B------:R-:W-:-:S04]  /*1c20*/  LOP3.LUT R15, R15, 0x3fc, RZ, 0xc0, !PT ;  /* 0x000003fc0f0f7812 */ /* 0x000fc800078ec0ff */
[----:B------:R-:W-:Y:S01]  /*1c30*/  IADD3 R18, R15, UR4, RZ ;  /* 0x000000040f127c10 */ /* 0x000fe2000fffe0ff */
[----:B------:R-:W4:Y:S01]  /*1c40*/  MUFU.SQRT R20, R20 ;  /* 0x0000001400147308 */ /* 0x000f220000002000 */
[----:B---3--:R-:W-:-:S03]  /*1c50*/  FADD R13, R37, 1.00000001335143196e-10 ;  /* 0x2edbe6ff250d7421 */ /* 0x008fc60000000000 */
[----:B------:R-:W-:Y:S02]  /*1c60*/  IMAD R18, R9, 0x4, R18 ;  /* 0x0000000409127824 */ /* 0x000fe400078e0212 */
[----:B------:R-:W-:Y:S01]  /*1c70*/  @P0 FMUL R0, R0, 0.25 ;  /* 0x3e80000000000820 */ /* 0x000fe20000400000 */
[----:B-1----:R-:W-:Y:S01]  /*1c80*/  @P0 FMUL R11, R11, 0.25 ;  /* 0x3e8000000b0b0820 */ /* 0x002fe20000400000 */
[----:B------:R-:W-:Y:S01]  /*1c90*/  FSETP.GT.AND P0, PT, R13, 8.50705917302346158658e+37, PT ;  /* 0x7e8000000d00780b */ /* 0x000fe20003f04000 */
[----:B------:R-:W-:Y:S01]  /*1ca0*/  FADD R3, R3, 9.9999997171806853657e-10 ;  /* 0x3089705f03037421 */ /* 0x000fe20000000000 */
[----:B------:R-:W1:Y:S05]  /*1cb0*/  LDS R9, [R18+0x3c00] ;  /* 0x003c000012097984 */ /* 0x000e6a0000000800 */
[----:B------:R-:W3:Y:S01]  /*1cc0*/  MUFU.SQRT R3, R3 ;  /* 0x0000000300037308 */ /* 0x000ee20000002000 */
[----:B----4-:R-:W-:-:S05]  /*1cd0*/  FADD R17, R20, 1.00000001335143196e-10 ;  /* 0x2edbe6ff14117421 */ /* 0x010fca0000000000 */
[----:B------:R-:W-:Y:S01]  /*1ce0*/  @P0 FMUL R13, R13, 0.25 ;  /* 0x3e8000000d0d0820 */ /* 0x000fe20000400000 */
[----:B--2---:R-:W-:Y:S01]  /*1cf0*/  @P0 FMUL R12, R12, 0.25 ;  /* 0x3e8000000c0c0820 */ /* 0x004fe20000400000 */
[----:B------:R-:W-:Y:S01]  /*1d00*/  FSETP.GT.AND P0, PT, R17, 8.50705917302346158658e+37, PT ;  /* 0x7e8000001100780b */ /* 0x000fe20003f04000 */
[----:B---3--:R-:W-:-:S12]  /*1d10*/  FADD R15, R3, 1.00000001335143196e-10 ;  /* 0x2edbe6ff030f7421 */ /* 0x008fd80000000000 */
[----:B------:R-:W-:Y:S01]  /*1d20*/  @P0 FMUL R17, R17, 0.25 ;  /* 0x3e80000011110820 */ /* 0x000fe20000400000 */
[----:B0-----:R-:W-:Y:S01]  /*1d30*/  @P0 FMUL R14, R14, 0.25 ;  /* 0x3e8000000e0e0820 */ /* 0x001fe20000400000 */
[----:B------:R-:W-:Y:S01]  /*1d40*/  FSETP.GT.AND P0, PT, R15, 8.50705917302346158658e+37, PT ;  /* 0x7e8000000f00780b */ /* 0x000fe20003f04000 */
[----:B------:R-:W-:-:S12]  /*1d50*/  MUFU.RCP R5, R5 ;  /* 0x0000000500057308 */ /* 0x000fd80000001000 */
[----:B------:R-:W-:Y:S01]  /*1d60*/  @P0 FMUL R15, R15, 0.25 ;  /* 0x3e8000000f0f0820 */ /* 0x000fe20000400000 */
[----:B-1----:R-:W-:Y:S01]  /*1d70*/  @P0 FMUL R9, R9, 0.25 ;  /* 0x3e80000009090820 */ /* 0x002fe20000400000 */
[----:B------:R-:W-:Y:S01]  /*1d80*/  ISETP.NE.AND P0, PT, R8, RZ, PT ;  /* 0x000000ff0800720c */ /* 0x000fe20003f05270 */
[----:B------:R-:W-:Y:S08]  /*1d90*/  MUFU.RCP R7, R7 ;  /* 0x0000000700077308 */ /* 0x000ff00000001000 */
[----:B------:R-:W0:Y:S08]  /*1da0*/  MUFU.RCP R8, R15 ;  /* 0x0000000f00087308 */ /* 0x000e300000001000 */
[----:B------:R-:W1:Y:S08]  /*1db0*/  MUFU.RCP R17, R17 ;  /* 0x0000001100117308 */ /* 0x000e700000001000 */
[----:B------:R-:W2:Y:S08]  /*1dc0*/  MUFU.RCP R19, R2 ;  /* 0x0000000200137308 */ /* 0x000eb00000001000 */
[----:B------:R-:W3:Y:S08]  /*1dd0*/  MUFU.RCP R13, R13 ;  /* 0x0000000d000d7308 */ /* 0x000ef00000001000 */
[----:B------:R-:W4:Y:S01]  /*1de0*/  MUFU.RCP R0, R0 ;  /* 0x0000000000007308 */ /* 0x000f220000001000 */
[----:B0-----:R-:W-:Y:S01]  /*1df0*/  FMUL R27, R8, R9 ;  /* 0x00000009081b7220 */ /* 0x001fe20000400000 */
[----:B------:R-:W-:-:S02]  /*1e00*/  VIADD R3, R35, 0x21c90 ;  /* 0x00021c9023037836 */ /* 0x000fc40000000000 */
[----:B------:R-:W-:Y:S01]  /*1e10*/  FMUL R4, R5, R4 ;  /* 0x0000000405047220 */ /* 0x000fe20000400000 */
[----:B------:R-:W-:Y:S01]  /*1e20*/  FMUL R10, R7, R10 ;  /* 0x0000000a070a7220 */ /* 0x000fe20000400000 */
[C---:B------:R-:W-:Y:S01]  /*1e30*/  VIADD R9, R35.reuse, 0x258a0 ;  /* 0x000258a023097836 */ /* 0x040fe20000000000 */
[----:B------:R-:W-:Y:S01]  /*1e40*/  IADD3 R7, R35, 0x2d0c0, RZ ;  /* 0x0002d0c023077810 */ /* 0x000fe20007ffe0ff */
[----:B------:R-:W-:Y:S02]  /*1e50*/  VIADD R5, R35, 0x294b0 ;  /* 0x000294b023057836 */ /* 0x000fe40000000000 */
[----:B-1----:R-:W-:Y:S01]  /*1e60*/  FMUL R23, R17, R14 ;  /* 0x0000000e11177220 */ /* 0x002fe20000400000 */
[----:B--2---:R-:W-:Y:S01]  /*1e70*/  FMUL R6, R19, R6 ;  /* 0x0000000613067220 */ /* 0x004fe20000400000 */
[----:B------:R-:W-:Y:S02]  /*1e80*/  VIADD R17, R35, 0x30cd0 ;  /* 0x00030cd023117836 */ /* 0x000fe40000000000 */
[----:B---3--:R-:W-:Y:S01]  /*1e90*/  FMUL R21, R13, R12 ;  /* 0x0000000c0d157220 */ /* 0x008fe20000400000 */
[----:B------:R-:W-:-:S04]  /*1ea0*/  IMAD.WIDE R2, R3, 0x4, R24 ;  /* 0x0000000403027825 */ /* 0x000fc800078e0218 */
[----:B------:R-:W-:Y:S02]  /*1eb0*/  VIADD R19, R35, 0x348e0 ;  /* 0x000348e023137836 */ /* 0x000fe40000000000 */
[----:B------:R-:W-:-:S04]  /*1ec0*/  IMAD.WIDE R8, R9, 0x4, R24 ;  /* 0x0000000409087825 */ /* 0x000fc800078e0218 */
[----:B----4-:R-:W-:Y:S01]  /*1ed0*/  FMUL R11, R0, R11 ;  /* 0x0000000b000b7220 */ /* 0x010fe20000400000 */
[--C-:B------:R-:W-:Y:S01]  /*1ee0*/  IMAD.WIDE R12, R5, 0x4, R24.reuse ;  /* 0x00000004050c7825 */ /* 0x100fe200078e0218 */
[----:B------:R0:W-:Y:S03]  /*1ef0*/  @P0 STG.E desc[UR6][R2.64], R4 ;  /* 0x0000000402000986 */ /* 0x0001e6000c101906 */
[--C-:B------:R-:W-:Y:S01]  /*1f00*/  IMAD.WIDE R14, R7, 0x4, R24.reuse ;  /* 0x00000004070e7825 */ /* 0x100fe200078e0218 */
[----:B------:R0:W-:Y:S03]  /*1f10*/  @P1 STG.E desc[UR6][R8.64], R6 ;  /* 0x0000000608001986 */ /* 0x0001e6000c101906 */
[--C-:B------:R-:W-:Y:S01]  /*1f20*/  IMAD.WIDE R16, R17, 0x4, R24.reuse ;  /* 0x0000000411107825 */ /* 0x100fe200078e0218 */
[----:B------:R0:W-:Y:S03]  /*1f30*/  @P2 STG.E desc[UR6][R12.64], R10 ;  /* 0x0000000a0c002986 */ /* 0x0001e6000c101906 */
[--C-:B------:R-:W-:Y:S01]  /*1f40*/  IMAD.WIDE R18, R19, 0x4, R24.reuse ;  /* 0x0000000413127825 */ /* 0x100fe200078e0218 */
[----:B------:R0:W-:Y:S03]  /*1f50*/  @P3 STG.E desc[UR6][R14.64], R11 ;  /* 0x0000000b0e003986 */ /* 0x0001e6000c101906 */
[----:B------:R-:W-:Y:S01]  /*1f60*/  VIADD R35, R35, 0x384f0 ;  /* 0x000384f023237836 */ /* 0x000fe20000000000 */
[----:B------:R0:W-:Y:S04]  /*1f70*/  @P4 STG.E desc[UR6][R16.64], R21 ;  /* 0x0000001510004986 */ /* 0x0001e8000c101906 */
[----:B------:R0:W-:Y:S01]  /*1f80*/  @P5 STG.E desc[UR6][R18.64], R23 ;  /* 0x0000001712005986 */ /* 0x0001e2000c101906 */
[----:B------:R-:W-:Y:S01]  /*1f90*/  IMAD.WIDE R24, R35, 0x4, R24 ;  /* 0x0000000423187825 */ /* 0x000fe200078e0218 */
[----:B0-----:R-:W-:Y:S06]  /*1fa0*/  @!P6 EXIT ;  /* 0x000000000000e94d */ /* 0x001fec0003800000 */
[----:B------:R-:W-:Y:S01]  /*1fb0*/  STG.E desc[UR6][R24.64], R27 ;  /* 0x0000001b18007986 */ /* 0x000fe2000c101906 */
[----:B------:R-:W-:Y:S05]  /*1fc0*/  EXIT ;  /* 0x000000000000794d */ /* 0x000fea0003800000 */
.L_x_0:
[----:B------:R-:W-:-:S00]  /*1fd0*/  BRA `(.L_x_0) ;  /* 0xfffffffc00fc7947 */ /* 0x000fc0000383ffff */
[----:B------:R-:W-:-:S00]  /*1fe0*/  NOP ;  /* 0x0000000000007918 */ /* 0x000fc00000000000 */
        /* <DEDUP_REMOVED lines=9> */
.L_x_1:


//--------------------- .nv.global.init           --------------------------
	.section	.nv.global.init,"aw",@progbits
.nv.global.init:
	.type		_$_str,@object
	.size		_$_str,(_$_str_$_2 - _$_str)
_$_str:
        /*0000*/ 	.byte	0x5f, 0x5f, 0x43, 0x55, 0x44, 0x41, 0x5f, 0x46, 0x54, 0x5a, 0x00
	.type		_$_str_$_2,@object
	.size		_$_str_$_2,(.L_1 - _$_str_$_2)
_$_str_$_2:
        /*000b*/ 	.byte	0x5f, 0x5f, 0x43, 0x55, 0x44, 0x41, 0x5f, 0x50, 0x52, 0x45, 0x43, 0x5f, 0x53, 0x51, 0x52, 0x54
        /*001b*/ 	.byte	0x00
.L_1:


//--------------------- .nv.shared.triton_poi_fused_add_div_sqrt_14 --------------------------
	.section	.nv.shared.triton_poi_fused_add_div_sqrt_14,"aw",@nobits
	.sectionflags	@""
	.align	16
	.zero		1024


//--------------------- .nv.constant0.triton_poi_fused_add_div_sqrt_14 --------------------------
	.section	.nv.constant0.triton_poi_fused_add_div_sqrt_14,"a",@progbits
	.sectionflags	@""
	.align	4
.nv.constant0.triton_poi_fused_add_div_sqrt_14:
	.zero		560
